// auto-generated by cutlass_sweep.fmha — config: {"arch": "sm_90", "direction": "fwd", "dtype": "e4m3", "head_dim": 224, "mask": "none", "schedule": "cooperative", "tile_kv": 64, "tile_q": 128}
#include "cutlass/cutlass.h"
#include "cute/tensor.hpp"
#include "cutlass/device_kernel.h"
#include "cutlass/kernel_hardware_info.h"
#include "88_hopper_fmha/collective/fmha_fusion.hpp"
#include "88_hopper_fmha/kernel/fmha_kernel_builder.hpp"

using namespace cute;
using Element = cutlass::float_e4m3_t;
using TileShape = Shape<_128, _64, _224>;
using StrideQ = cute::tuple<int, _1, cute::tuple<int, int>>;
using StrideK = cute::tuple<int, _1, cute::tuple<int, int>>;
using StrideV = cute::tuple<cute::_1, int, cute::tuple<int, int>>;

using Kernel = typename cutlass::fmha::kernel::FmhaBuilder<
    Element, float, float,
    TileShape, StrideQ, StrideK, StrideV,
    cutlass::fmha::collective::DefaultFusion,
    cutlass::gemm::KernelTmaWarpSpecializedCooperative
  >::Kernel;

auto* _anchor = &cutlass::device_kernel<Kernel>;


// ===== COMPILED SASS (sm_90a) =====

	.target	sm_90a

	.elftype	@"ET_EXEC"


//--------------------- .note.nv.tkinfo           --------------------------
	.section	.note.nv.tkinfo,"",@"SHT_NOTE"
	.sectionflags	@"SHF_NOTE_NV_TKINFO"
	.tkinfo
        /*0018*/ 	.word	0x00000002
        /*0030*/ 	.string	""
        /*0030*/ 	.string	"ptxas"
        /*0030*/ 	.string	"Cuda compilation tools, release 13.0, V13.0.88"
        /*0030*/ 	.string	"Build cuda_13.0.r13.0/compiler.36424714_0"
        /*0030*/ 	.string	"-arch sm_90a -m 64 "



//--------------------- .note.nv.cuinfo           --------------------------
	.section	.note.nv.cuinfo,"",@"SHT_NOTE"
	.sectionflags	@"SHF_NOTE_NV_CUINFO"
        /*0018*/ 	.short	0x0002
        /*001a*/ 	.short	0x005a
        /*001c*/ 	.short	0x0082
	.zero		2


//--------------------- .nv.info                  --------------------------
	.section	.nv.info,"",@"SHT_CUDA_INFO"
	.align	4


	//----- nvinfo : EIATTR_REGCOUNT
	.align		4
        /*0000*/ 	.byte	0x04, 0x2f
        /*0002*/ 	.short	(.L_16 - .L_15)
	.align		4
.L_15:
        /*0004*/ 	.word	index@(_ZN7cutlass13device_kernelINS_4fmha6kernel28FmhaKernelTmaWarpSpecializedINS1_10collective30FmhaMainloopTmaWarpSpecializedINS_12float_e4m3_tEffN4cute5tupleIJNS7_1CILi128EEENS9_ILi64EEENS9_ILi224EEEEEENS8_IJiNS9_ILi1EEENS8_IJiiEEEEEESG_NS8_IJSE_iSF_EEENS4_13DefaultFusionEJEEENS4_15FmhaFwdEpilogueIS6_fNS8_IJSB_SC_SB_EEEEENS2_23IndividualTileSchedulerEJEEEEEvNT_6ParamsE)
        /*0008*/ 	.word	0x000000a8


	//----- nvinfo : EIATTR_FRAME_SIZE
	.align		4
.L_16:
        /*000c*/ 	.byte	0x04, 0x11
        /*000e*/ 	.short	(.L_18 - .L_17)
	.align		4
.L_17:
        /*0010*/ 	.word	index@($__internal_0_$__cuda_sm20_rcp_rn_f32_slowpath)
        /*0014*/ 	.word	0x00000000


	//----- nvinfo : EIATTR_FRAME_SIZE
	.align		4
.L_18:
        /*0018*/ 	.byte	0x04, 0x11
        /*001a*/ 	.short	(.L_20 - .L_19)
	.align		4
.L_19:
        /*001c*/ 	.word	index@(_ZN7cutlass13device_kernelINS_4fmha6kernel28FmhaKernelTmaWarpSpecializedINS1_10collective30FmhaMainloopTmaWarpSpecializedINS_12float_e4m3_tEffN4cute5tupleIJNS7_1CILi128EEENS9_ILi64EEENS9_ILi224EEEEEENS8_IJiNS9_ILi1EEENS8_IJiiEEEEEESG_NS8_IJSE_iSF_EEENS4_13DefaultFusionEJEEENS4_15FmhaFwdEpilogueIS6_fNS8_IJSB_SC_SB_EEEEENS2_23IndividualTileSchedulerEJEEEEEvNT_6ParamsE)
        /*0020*/ 	.word	0x00000000


	//----- nvinfo : EIATTR_MIN_STACK_SIZE
	.align		4
.L_20:
        /*0024*/ 	.byte	0x04, 0x12
        /*0026*/ 	.short	(.L_22 - .L_21)
	.align		4
.L_21:
        /*0028*/ 	.word	index@(_ZN7cutlass13device_kernelINS_4fmha6kernel28FmhaKernelTmaWarpSpecializedINS1_10collective30FmhaMainloopTmaWarpSpecializedINS_12float_e4m3_tEffN4cute5tupleIJNS7_1CILi128EEENS9_ILi64EEENS9_ILi224EEEEEENS8_IJiNS9_ILi1EEENS8_IJiiEEEEEESG_NS8_IJSE_iSF_EEENS4_13DefaultFusionEJEEENS4_15FmhaFwdEpilogueIS6_fNS8_IJSB_SC_SB_EEEEENS2_23IndividualTileSchedulerEJEEEEEvNT_6ParamsE)
        /*002c*/ 	.word	0x00000000
.L_22:


//--------------------- .nv.compat                --------------------------
	.section	.nv.compat,"",@"SHT_CUDA_COMPAT_INFO"
	.align	4
        /*0000*/ 	.byte	0x02, 0x09, 0x01, 0x00, 0x02, 0x02, 0x04, 0x00, 0x02, 0x05, 0x05, 0x00, 0x03, 0x07, 0x01, 0x01
        /*0010*/ 	.byte	0x02, 0x03, 0x01, 0x00, 0x02, 0x06, 0x01, 0x00, 0x04, 0x0b, 0x08, 0x00, 0x00, 0x00, 0x00, 0x00
        /*0020*/ 	.byte	0x00, 0x00, 0x00, 0x00


//--------------------- .nv.info._ZN7cutlass13device_kernelINS_4fmha6kernel28FmhaKernelTmaWarpSpecializedINS1_10collective30FmhaMainloopTmaWarpSpecializedINS_12float_e4m3_tEffN4cute5tupleIJNS7_1CILi128EEENS9_ILi64EEENS9_ILi224EEEEEENS8_IJiNS9_ILi1EEENS8_IJiiEEEEEESG_NS8_IJSE_iSF_EEENS4_13DefaultFusionEJEEENS4_15FmhaFwdEpilogueIS6_fNS8_IJSB_SC_SB_EEEEENS2_23IndividualTileSchedulerEJEEEEEvNT_6ParamsE --------------------------
	.section	.nv.info._ZN7cutlass13device_kernelINS_4fmha6kernel28FmhaKernelTmaWarpSpecializedINS1_10collective30FmhaMainloopTmaWarpSpecializedINS_12float_e4m3_tEffN4cute5tupleIJNS7_1CILi128EEENS9_ILi64EEENS9_ILi224EEEEEENS8_IJiNS9_ILi1EEENS8_IJiiEEEEEESG_NS8_IJSE_iSF_EEENS4_13DefaultFusionEJEEENS4_15FmhaFwdEpilogueIS6_fNS8_IJSB_SC_SB_EEEEENS2_23IndividualTileSchedulerEJEEEEEvNT_6ParamsE,"",@"SHT_CUDA_INFO"
	.sectionflags	@""
	.align	4


	//----- nvinfo : EIATTR_CUDA_API_VERSION
	.align		4
        /*0000*/ 	.byte	0x04, 0x37
        /*0002*/ 	.short	(.L_24 - .L_23)
.L_23:
        /*0004*/ 	.word	0x00000082


	//----- nvinfo : EIATTR_KPARAM_INFO
	.align		4
.L_24:
        /*0008*/ 	.byte	0x04, 0x17
        /*000a*/ 	.short	(.L_26 - .L_25)
.L_25:
        /*000c*/ 	.word	0x00000000
        /*0010*/ 	.short	0x0000
        /*0012*/ 	.short	0x0070
        /*0014*/ 	.byte	0x00, 0xf0, 0x01, 0x20


	//----- nvinfo : EIATTR_SPARSE_MMA_MASK
	.align		4
.L_26:
        /*0018*/ 	.byte	0x03, 0x50
        /*001a*/ 	.short	0x0000


	//----- nvinfo : EIATTR_MAXREG_COUNT
	.align		4
        /*001c*/ 	.byte	0x03, 0x1b
        /*001e*/ 	.short	0x00a8


	//----- nvinfo : EIATTR_NUM_BARRIERS
	.align		4
        /*0020*/ 	.byte	0x02, 0x4c
        /*0022*/ 	.byte	0x02
	.zero		1


	//----- nvinfo : EIATTR_EXTERNS
	.align		4
        /*0024*/ 	.byte	0x04, 0x0f
        /*0026*/ 	.short	(.L_28 - .L_27)


	//   ....[0]....
	.align		4
.L_27:
        /*0028*/ 	.word	index@(__assertfail)


	//----- nvinfo : EIATTR_MERCURY_ISA_VERSION
	.align		4
.L_28:
        /*002c*/ 	.byte	0x03, 0x5f
        /*002e*/ 	.short	0x0101


	//----- nvinfo : EIATTR_INT_WARP_WIDE_INSTR_OFFSETS
	.align		4
        /*0030*/ 	.byte	0x04, 0x31
        /*0032*/ 	.short	(.L_30 - .L_29)


	//   ....[0]....
.L_29:
        /*0034*/ 	.word	0x000006f0


	//   ....[1]....
        /*0038*/ 	.word	0x00000700


	//   ....[2]....
        /*003c*/ 	.word	0x00000710


	//   ....[3]....
        /*0040*/ 	.word	0x00000720


	//   ....[4]....
        /*0044*/ 	.word	0x00000790


	//----- nvinfo : EIATTR_COOP_GROUP_MASK_REGIDS
	.align		4
.L_30:
        /*0048*/ 	.byte	0x04, 0x29
        /*004a*/ 	.short	(.L_32 - .L_31)


	//   ....[0]....
.L_31:
        /*004c*/ 	.word	0xffffffff


	//   ....[1]....
        /*0050*/ 	.word	0xffffffff


	//   ....[2]....
        /*0054*/ 	.word	0xffffffff


	//   ....[3]....
        /*0058*/ 	.word	0xffffffff


	//   ....[4]....
        /*005c*/ 	.word	0xffffffff


	//   ....[5]....
        /*0060*/ 	.word	0xffffffff


	//   ....[6]....
        /*0064*/ 	.word	0xffffffff


	//   ....[7]....
        /*0068*/ 	.word	0xffffffff


	//   ....[8]....
        /*006c*/ 	.word	0xffffffff


	//   ....[9]....
        /*0070*/ 	.word	0xffffffff


	//   ....[10]....
        /*0074*/ 	.word	0xffffffff


	//   ....[11]....
        /*0078*/ 	.word	0xffffffff


	//   ....[12]....
        /*007c*/ 	.word	0xffffffff


	//   ....[13]....
        /*0080*/ 	.word	0xffffffff


	//   ....[14]....
        /*0084*/ 	.word	0xffffffff


	//   ....[15]....
        /*0088*/ 	.word	0xffffffff


	//   ....[16]....
        /*008c*/ 	.word	0xffffffff


	//   ....[17]....
        /*0090*/ 	.word	0xffffffff


	//   ....[18]....
        /*0094*/ 	.word	0xffffffff


	//   ....[19]....
        /*0098*/ 	.word	0xffffffff


	//   ....[20]....
        /*009c*/ 	.word	0xffffffff


	//   ....[21]....
        /*00a0*/ 	.word	0xffffffff


	//   ....[22]....
        /*00a4*/ 	.word	0xffffffff


	//   ....[23]....
        /*00a8*/ 	.word	0xffffffff


	//   ....[24]....
        /*00ac*/ 	.word	0xffffffff


	//   ....[25]....
        /*00b0*/ 	.word	0xffffffff


	//   ....[26]....
        /*00b4*/ 	.word	0xffffffff


	//   ....[27]....
        /*00b8*/ 	.word	0xffffffff


	//   ....[28]....
        /*00bc*/ 	.word	0xffffffff


	//   ....[29]....
        /*00c0*/ 	.word	0xffffffff


	//   ....[30]....
        /*00c4*/ 	.word	0xffffffff


	//   ....[31]....
        /*00c8*/ 	.word	0xffffffff


	//   ....[32]....
        /*00cc*/ 	.word	0xffffffff


	//   ....[33]....
        /*00d0*/ 	.word	0xffffffff


	//----- nvinfo : EIATTR_COOP_GROUP_INSTR_OFFSETS
	.align		4
.L_32:
        /*00d4*/ 	.byte	0x04, 0x28
        /*00d6*/ 	.short	(.L_34 - .L_33)


	//   ....[0]....
.L_33:
        /*00d8*/ 	.word	0x00000050


	//   ....[1]....
        /*00dc*/ 	.word	0x00000080


	//   ....[2]....
        /*00e0*/ 	.word	0x000001b0


	//   ....[3]....
        /*00e4*/ 	.word	0x00000370


	//   ....[4]....
        /*00e8*/ 	.word	0x00000530


	//   ....[5]....
        /*00ec*/ 	.word	0x00000690


	//   ....[6]....
        /*00f0*/ 	.word	0x00001330


	//   ....[7]....
        /*00f4*/ 	.word	0x00001360


	//   ....[8]....
        /*00f8*/ 	.word	0x000015e0


	//   ....[9]....
        /*00fc*/ 	.word	0x00001740


	//   ....[10]....
        /*0100*/ 	.word	0x000027d0


	//   ....[11]....
        /*0104*/ 	.word	0x00002800


	//   ....[12]....
        /*0108*/ 	.word	0x00002820


	//   ....[13]....
        /*010c*/ 	.word	0x00002830


	//   ....[14]....
        /*0110*/ 	.word	0x00002840


	//   ....[15]....
        /*0114*/ 	.word	0x00002850


	//   ....[16]....
        /*0118*/ 	.word	0x00002860


	//   ....[17]....
        /*011c*/ 	.word	0x00002870


	//   ....[18]....
        /*0120*/ 	.word	0x00003370


	//   ....[19]....
        /*0124*/ 	.word	0x00003390


	//   ....[20]....
        /*0128*/ 	.word	0x00003720


	//   ....[21]....
        /*012c*/ 	.word	0x00003810


	//   ....[22]....
        /*0130*/ 	.word	0x00004bd0


	//   ....[23]....
        /*0134*/ 	.word	0x00004c10


	//   ....[24]....
        /*0138*/ 	.word	0x00004c50


	//   ....[25]....
        /*013c*/ 	.word	0x00004c90


	//   ....[26]....
        /*0140*/ 	.word	0x00004cd0


	//   ....[27]....
        /*0144*/ 	.word	0x00004d10


	//   ....[28]....
        /*0148*/ 	.word	0x00004d50


	//   ....[29]....
        /*014c*/ 	.word	0x00004d90


	//   ....[30]....
        /*0150*/ 	.word	0x000057b0


	//   ....[31]....
        /*0154*/ 	.word	0x000057f0


	//   ....[32]....
        /*0158*/ 	.word	0x00005820


	//   ....[33]....
        /*015c*/ 	.word	0x00005840


	//----- nvinfo : EIATTR_REG_RECONFIG
	.align		4
.L_34:
        /*0160*/ 	.byte	0x01, 0x54
	.zero		2


	//----- nvinfo : EIATTR_SYSCALL_OFFSETS
	.align		4
        /*0164*/ 	.byte	0x04, 0x46
        /*0166*/ 	.short	(.L_36 - .L_35)


	//   ....[0]....
.L_35:
        /*0168*/ 	.word	0x00006710


	//   ....[1]....
        /*016c*/ 	.word	0x00006870


	//----- nvinfo : EIATTR_MBARRIER_INSTR_OFFSETS
	.align		4
.L_36:
        /*0170*/ 	.byte	0x04, 0x39
        /*0172*/ 	.short	(.L_38 - .L_37)


	//   ....[0]....
.L_37:
        /*0174*/ 	.word	0x00000320
        /*0178*/ 	.word	0x000000ff
        /*017c*/ 	.word	0x00018850
        /*0180*/ 	.short	0x0100
        /*0182*/ 	.byte	0x0b
	.zero		1


	//   ....[1]....
        /*0184*/ 	.word	0x00000330
        /*0188*/ 	.word	0x000000ff
        /*018c*/ 	.word	0x00018860
        /*0190*/ 	.short	0x0100
        /*0192*/ 	.byte	0x0b
	.zero		1


	//   ....[2]....
        /*0194*/ 	.word	0x00000340
        /*0198*/ 	.word	0x000000ff
        /*019c*/ 	.word	0x00018858
        /*01a0*/ 	.short	0x0100
        /*01a2*/ 	.byte	0x0b
	.zero		1


	//   ....[3]....
        /*01a4*/ 	.word	0x00000350
        /*01a8*/ 	.word	0x000000ff
        /*01ac*/ 	.word	0x00018868
        /*01b0*/ 	.short	0x0100
        /*01b2*/ 	.byte	0x0b
	.zero		1


	//   ....[4]....
        /*01b4*/ 	.word	0x00000480
        /*01b8*/ 	.word	0x000000ff
        /*01bc*/ 	.word	0x00018800
        /*01c0*/ 	.short	0x0100
        /*01c2*/ 	.byte	0x0b
	.zero		1


	//   ....[5]....
        /*01c4*/ 	.word	0x00000490
        /*01c8*/ 	.word	0x000000ff
        /*01cc*/ 	.word	0x00018828
        /*01d0*/ 	.short	0x0100
        /*01d2*/ 	.byte	0x0b
	.zero		1


	//   ....[6]....
        /*01d4*/ 	.word	0x000004a0
        /*01d8*/ 	.word	0x000000ff
        /*01dc*/ 	.word	0x00018808
        /*01e0*/ 	.short	0x0100
        /*01e2*/ 	.byte	0x0b
	.zero		1


	//   ....[7]....
        /*01e4*/ 	.word	0x000004b0
        /*01e8*/ 	.word	0x000000ff
        /*01ec*/ 	.word	0x00018830
        /*01f0*/ 	.short	0x0100
        /*01f2*/ 	.byte	0x0b
	.zero		1


	//   ....[8]....
        /*01f4*/ 	.word	0x000004c0
        /*01f8*/ 	.word	0x000000ff
        /*01fc*/ 	.word	0x00018810
        /*0200*/ 	.short	0x0100
        /*0202*/ 	.byte	0x0b
	.zero		1


	//   ....[9]....
        /*0204*/ 	.word	0x000004d0
        /*0208*/ 	.word	0x000000ff
        /*020c*/ 	.word	0x00018838
        /*0210*/ 	.short	0x0100
        /*0212*/ 	.byte	0x0b
	.zero		1


	//   ....[10]....
        /*0214*/ 	.word	0x000004e0
        /*0218*/ 	.word	0x000000ff
        /*021c*/ 	.word	0x00018818
        /*0220*/ 	.short	0x0100
        /*0222*/ 	.byte	0x0b
	.zero		1


	//   ....[11]....
        /*0224*/ 	.word	0x000004f0
        /*0228*/ 	.word	0x000000ff
        /*022c*/ 	.word	0x00018840
        /*0230*/ 	.short	0x0100
        /*0232*/ 	.byte	0x0b
	.zero		1


	//   ....[12]....
        /*0234*/ 	.word	0x00000500
        /*0238*/ 	.word	0x000000ff
        /*023c*/ 	.word	0x00018820
        /*0240*/ 	.short	0x0100
        /*0242*/ 	.byte	0x0b
	.zero		1


	//   ....[13]....
        /*0244*/ 	.word	0x00000510
        /*0248*/ 	.word	0x000000ff
        /*024c*/ 	.word	0x00018848
        /*0250*/ 	.short	0x0100
        /*0252*/ 	.byte	0x0b
	.zero		1


	//   ....[14]....
        /*0254*/ 	.word	0x00000640
        /*0258*/ 	.word	0x000000ff
        /*025c*/ 	.word	0x00018870
        /*0260*/ 	.short	0x0100
        /*0262*/ 	.byte	0x0b
	.zero		1


	//   ....[15]....
        /*0264*/ 	.word	0x00000650
        /*0268*/ 	.word	0x000000ff
        /*026c*/ 	.word	0x00018880
        /*0270*/ 	.short	0x0100
        /*0272*/ 	.byte	0x0b
	.zero		1


	//   ....[16]....
        /*0274*/ 	.word	0x00000660
        /*0278*/ 	.word	0x000000ff
        /*027c*/ 	.word	0x00018878
        /*0280*/ 	.short	0x0100
        /*0282*/ 	.byte	0x0b
	.zero		1


	//   ....[17]....
        /*0284*/ 	.word	0x00000670
        /*0288*/ 	.word	0x000000ff
        /*028c*/ 	.word	0x00018888
        /*0290*/ 	.short	0x0100
        /*0292*/ 	.byte	0x0b
	.zero		1


	//   ....[18]....
        /*0294*/ 	.word	0x000007b0
        /*0298*/ 	.word	0x000000ff
        /*029c*/ 	.word	0x00018890
        /*02a0*/ 	.short	0x0100
        /*02a2*/ 	.byte	0x08
	.zero		1


	//   ....[19]....
        /*02a4*/ 	.word	0x000007c0
        /*02a8*/ 	.word	0x000000ff
        /*02ac*/ 	.word	0x00018898
        /*02b0*/ 	.short	0x0100
        /*02b2*/ 	.byte	0x08
	.zero		1


	//   ....[20]....
        /*02b4*/ 	.word	0x000007d0
        /*02b8*/ 	.word	0x000000ff
        /*02bc*/ 	.word	0x000188a0
        /*02c0*/ 	.short	0x0100
        /*02c2*/ 	.byte	0x08
	.zero		1


	//   ....[21]....
        /*02c4*/ 	.word	0x000007e0
        /*02c8*/ 	.word	0x000000ff
        /*02cc*/ 	.word	0x000188a8
        /*02d0*/ 	.short	0x0100
        /*02d2*/ 	.byte	0x08
	.zero		1


	//   ....[22]....
        /*02d4*/ 	.word	0x000008e0
        /*02d8*/ 	.word	0x000000ff
        /*02dc*/ 	.word	0x000188c0
        /*02e0*/ 	.short	0x0100
        /*02e2*/ 	.byte	0x0b
	.zero		1


	//   ....[23]....
        /*02e4*/ 	.word	0x000008f0
        /*02e8*/ 	.word	0x000000ff
        /*02ec*/ 	.word	0x000188e0
        /*02f0*/ 	.short	0x0100
        /*02f2*/ 	.byte	0x0b
	.zero		1


	//   ....[24]....
        /*02f4*/ 	.word	0x00000900
        /*02f8*/ 	.word	0x000000ff
        /*02fc*/ 	.word	0x000188c8
        /*0300*/ 	.short	0x0100
        /*0302*/ 	.byte	0x0b
	.zero		1


	//   ....[25]....
        /*0304*/ 	.word	0x00000910
        /*0308*/ 	.word	0x000000ff
        /*030c*/ 	.word	0x000188e8
        /*0310*/ 	.short	0x0100
        /*0312*/ 	.byte	0x0b
	.zero		1


	//   ....[26]....
        /*0314*/ 	.word	0x00000920
        /*0318*/ 	.word	0x000000ff
        /*031c*/ 	.word	0x000188d0
        /*0320*/ 	.short	0x0100
        /*0322*/ 	.byte	0x0b
	.zero		1


	//   ....[27]....
        /*0324*/ 	.word	0x00000930
        /*0328*/ 	.word	0x000000ff
        /*032c*/ 	.word	0x000188f0
        /*0330*/ 	.short	0x0100
        /*0332*/ 	.byte	0x0b
	.zero		1


	//   ....[28]....
        /*0334*/ 	.word	0x00000940
        /*0338*/ 	.word	0x000000ff
        /*033c*/ 	.word	0x000188d8
        /*0340*/ 	.short	0x0100
        /*0342*/ 	.byte	0x0b
	.zero		1


	//   ....[29]....
        /*0344*/ 	.word	0x00000950
        /*0348*/ 	.word	0x000000ff
        /*034c*/ 	.word	0x000188f8
        /*0350*/ 	.short	0x0100
        /*0352*/ 	.byte	0x0b
	.zero		1


	//   ....[30]....
        /*0354*/ 	.word	0x00000d50
        /*0358*/ 	.word	0x000000ff
        /*035c*/ 	.word	0x00018850
        /*0360*/ 	.short	0x010a
        /*0362*/ 	.byte	0x07
	.zero		1


	//   ....[31]....
        /*0364*/ 	.word	0x00000dc0
        /*0368*/ 	.word	0x000000ff
        /*036c*/ 	.word	0x00018800
        /*0370*/ 	.short	0x010a
        /*0372*/ 	.byte	0x24
	.zero		1


	//   ....[32]....
        /*0374*/ 	.word	0x00000e30
        /*0378*/ 	.word	0x000000ff
        /*037c*/ 	.word	0x00000000
        /*0380*/ 	.short	0x010a
        /*0382*/ 	.byte	0x0a
	.zero		1


	//   ....[33]....
        /*0384*/ 	.word	0x00001230
        /*0388*/ 	.word	0x00000009
        /*038c*/ 	.word	0x00000000
        /*0390*/ 	.short	0x0101
        /*0392*/ 	.byte	0x26
	.zero		1


	//   ....[34]....
        /*0394*/ 	.word	0x00002960
        /*0398*/ 	.word	0x000000ff
        /*039c*/ 	.word	0x00018808
        /*03a0*/ 	.short	0x010a
        /*03a2*/ 	.byte	0x24
	.zero		1


	//   ....[35]....
        /*03a4*/ 	.word	0x00002e40
        /*03a8*/ 	.word	0x000000ff
        /*03ac*/ 	.word	0x00000000
        /*03b0*/ 	.short	0x0101
        /*03b2*/ 	.byte	0x05
	.zero		1


	//   ....[36]....
        /*03b4*/ 	.word	0x00002f90
        /*03b8*/ 	.word	0x000000ff
        /*03bc*/ 	.word	0x00018800
        /*03c0*/ 	.short	0x010a
        /*03c2*/ 	.byte	0x0a
	.zero		1


	//   ....[37]....
        /*03c4*/ 	.word	0x00004cc0
        /*03c8*/ 	.word	0x000000ff
        /*03cc*/ 	.word	0x00018800
        /*03d0*/ 	.short	0x010a
        /*03d2*/ 	.byte	0x0a
	.zero		1


	//   ....[38]....
        /*03d4*/ 	.word	0x00005130
        /*03d8*/ 	.word	0x000000ff
        /*03dc*/ 	.word	0x00018800
        /*03e0*/ 	.short	0x010a
        /*03e2*/ 	.byte	0x0a
	.zero		1


	//   ....[39]....
        /*03e4*/ 	.word	0x00005600
        /*03e8*/ 	.word	0x000000ff
        /*03ec*/ 	.word	0x00000000
        /*03f0*/ 	.short	0x0101
        /*03f2*/ 	.byte	0x0a
	.zero		1


	//   ....[40]....
        /*03f4*/ 	.word	0x000056b0
        /*03f8*/ 	.word	0x000000ff
        /*03fc*/ 	.word	0x00000000
        /*0400*/ 	.short	0x0101
        /*0402*/ 	.byte	0x04
	.zero		1


	//   ....[41]....
        /*0404*/ 	.word	0x00006050
        /*0408*/ 	.word	0x000000ff
        /*040c*/ 	.word	0x00018898
        /*0410*/ 	.short	0x010a
        /*0412*/ 	.byte	0x04
	.zero		1


	//   ....[42]....
        /*0414*/ 	.word	0x000081e0
        /*0418*/ 	.word	0x00000000
        /*041c*/ 	.word	0x00018890
        /*0420*/ 	.short	0x0101
        /*0422*/ 	.byte	0x24
	.zero		1


	//   ....[43]....
        /*0424*/ 	.word	0x00008330
        /*0428*/ 	.word	0x00000004
        /*042c*/ 	.word	0x00018860
        /*0430*/ 	.short	0x010a
        /*0432*/ 	.byte	0x3f
	.zero		1


	//   ....[44]....
        /*0434*/ 	.word	0x000087d0
        /*0438*/ 	.word	0x00000002
        /*043c*/ 	.word	0x00018828
        /*0440*/ 	.short	0x010a
        /*0442*/ 	.byte	0x3f
	.zero		1


	//   ....[45]....
        /*0444*/ 	.word	0x00008c70
        /*0448*/ 	.word	0x00000005
        /*044c*/ 	.word	0x00018860
        /*0450*/ 	.short	0x010a
        /*0452*/ 	.byte	0x3f
	.zero		1


	//   ....[46]....
        /*0454*/ 	.word	0x00009140
        /*0458*/ 	.word	0x00000004
        /*045c*/ 	.word	0x00018828
        /*0460*/ 	.short	0x010a
        /*0462*/ 	.byte	0x3f
	.zero		1


	//   ....[47]....
        /*0464*/ 	.word	0x00009470
        /*0468*/ 	.word	0x00000006
        /*046c*/ 	.word	0x00018828
        /*0470*/ 	.short	0x010a
        /*0472*/ 	.byte	0x3f
	.zero		1


	//   ....[48]....
        /*0474*/ 	.word	0x00009940
        /*0478*/ 	.word	0x00000006
        /*047c*/ 	.word	0x00018828
        /*0480*/ 	.short	0x010a
        /*0482*/ 	.byte	0x3f
	.zero		1


	//   ....[49]....
        /*0484*/ 	.word	0x00009ba0
        /*0488*/ 	.word	0x00000003
        /*048c*/ 	.word	0x00018850
        /*0490*/ 	.short	0x010a
        /*0492*/ 	.byte	0x3f
	.zero		1


	//   ....[50]....
        /*0494*/ 	.word	0x00009c00
        /*0498*/ 	.word	0x00000003
        /*049c*/ 	.word	0x00018800
        /*04a0*/ 	.short	0x010a
        /*04a2*/ 	.byte	0x3f
	.zero		1


	//   ....[51]....
        /*04a4*/ 	.word	0x00009c60
        /*04a8*/ 	.word	0x00000004
        /*04ac*/ 	.word	0x00000000
        /*04b0*/ 	.short	0x010a
        /*04b2*/ 	.byte	0x3f
	.zero		1


	//   ....[52]....
        /*04b4*/ 	.word	0x00009cc0
        /*04b8*/ 	.word	0x00000009
        /*04bc*/ 	.word	0x00018808
        /*04c0*/ 	.short	0x010a
        /*04c2*/ 	.byte	0x3f
	.zero		1


	//   ....[53]....
        /*04c4*/ 	.word	0x00009d20
        /*04c8*/ 	.word	0x00000004
        /*04cc*/ 	.word	0x00018800
        /*04d0*/ 	.short	0x010a
        /*04d2*/ 	.byte	0x3f
	.zero		1


	//   ....[54]....
        /*04d4*/ 	.word	0x00009d80
        /*04d8*/ 	.word	0x0000000a
        /*04dc*/ 	.word	0x00018800
        /*04e0*/ 	.short	0x010a
        /*04e2*/ 	.byte	0x3f
	.zero		1


	//   ....[55]....
        /*04e4*/ 	.word	0x00009de0
        /*04e8*/ 	.word	0x00000003
        /*04ec*/ 	.word	0x00018898
        /*04f0*/ 	.short	0x010a
        /*04f2*/ 	.byte	0x3f
	.zero		1


	//   ....[56]....
        /*04f4*/ 	.word	0x00009e30
        /*04f8*/ 	.word	0x00000004
        /*04fc*/ 	.word	0x00018860
        /*0500*/ 	.short	0x010a
        /*0502*/ 	.byte	0x3f
	.zero		1


	//   ....[57]....
        /*0504*/ 	.word	0x00009e80
        /*0508*/ 	.word	0x00000002
        /*050c*/ 	.word	0x00018828
        /*0510*/ 	.short	0x010a
        /*0512*/ 	.byte	0x3f
	.zero		1


	//   ....[58]....
        /*0514*/ 	.word	0x00009ed0
        /*0518*/ 	.word	0x00000005
        /*051c*/ 	.word	0x00018860
        /*0520*/ 	.short	0x010a
        /*0522*/ 	.byte	0x3f
	.zero		1


	//   ....[59]....
        /*0524*/ 	.word	0x00009f20
        /*0528*/ 	.word	0x00000004
        /*052c*/ 	.word	0x00018828
        /*0530*/ 	.short	0x010a
        /*0532*/ 	.byte	0x3f
	.zero		1


	//   ....[60]....
        /*0534*/ 	.word	0x00009f70
        /*0538*/ 	.word	0x00000006
        /*053c*/ 	.word	0x00018828
        /*0540*/ 	.short	0x010a
        /*0542*/ 	.byte	0x3f
	.zero		1


	//   ....[61]....
        /*0544*/ 	.word	0x00009fc0
        /*0548*/ 	.word	0x00000006
        /*054c*/ 	.word	0x00018828
        /*0550*/ 	.short	0x010a
        /*0552*/ 	.byte	0x3f
	.zero		1


	//----- nvinfo : EIATTR_NUM_MBARRIERS
	.align		4
.L_38:
        /*0554*/ 	.byte	0x03, 0x38
        /*0556*/ 	.short	0x001e


	//----- nvinfo : EIATTR_EXIT_INSTR_OFFSETS
	.align		4
        /*0558*/ 	.byte	0x04, 0x1c
        /*055a*/ 	.short	(.L_40 - .L_39)


	//   ....[0]....
.L_39:
        /*055c*/ 	.word	0x000009f0


	//   ....[1]....
        /*0560*/ 	.word	0x000081f0


	//   ....[2]....
        /*0564*/ 	.word	0x00008230


	//   ....[3]....
        /*0568*/ 	.word	0x00009340


	//   ....[4]....
        /*056c*/ 	.word	0x00009b80


	//----- nvinfo : EIATTR_MAX_THREADS
	.align		4
.L_40:
        /*0570*/ 	.byte	0x04, 0x05
        /*0572*/ 	.short	(.L_42 - .L_41)
.L_41:
        /*0574*/ 	.word	0x00000180
        /*0578*/ 	.word	0x00000001
        /*057c*/ 	.word	0x00000001


	//----- nvinfo : EIATTR_CRS_STACK_SIZE
	.align		4
.L_42:
        /*0580*/ 	.byte	0x04, 0x1e
        /*0582*/ 	.short	(.L_44 - .L_43)
.L_43:
        /*0584*/ 	.word	0x00000000


	//----- nvinfo : EIATTR_CBANK_PARAM_SIZE
	.align		4
.L_44:
        /*0588*/ 	.byte	0x03, 0x19
        /*058a*/ 	.short	0x0870


	//----- nvinfo : EIATTR_PARAM_CBANK
	.align		4
        /*058c*/ 	.byte	0x04, 0x0a
        /*058e*/ 	.short	(.L_46 - .L_45)
	.align		4
.L_45:
        /*0590*/ 	.word	index@(.nv.constant0._ZN7cutlass13device_kernelINS_4fmha6kernel28FmhaKernelTmaWarpSpecializedINS1_10collective30FmhaMainloopTmaWarpSpecializedINS_12float_e4m3_tEffN4cute5tupleIJNS7_1CILi128EEENS9_ILi64EEENS9_ILi224EEEEEENS8_IJiNS9_ILi1EEENS8_IJiiEEEEEESG_NS8_IJSE_iSF_EEENS4_13DefaultFusionEJEEENS4_15FmhaFwdEpilogueIS6_fNS8_IJSB_SC_SB_EEEEENS2_23IndividualTileSchedulerEJEEEEEvNT_6ParamsE)
        /*0594*/ 	.short	0x0210
        /*0596*/ 	.short	0x0870


	//----- nvinfo : EIATTR_SW_WAR
	.align		4
.L_46:
        /*0598*/ 	.byte	0x04, 0x36
        /*059a*/ 	.short	(.L_48 - .L_47)
.L_47:
        /*059c*/ 	.word	0x00000008
.L_48:


//--------------------- .nv.callgraph             --------------------------
	.section	.nv.callgraph,"",@"SHT_CUDA_CALLGRAPH"
	.align	4
	.sectionentsize	8
	.align		4
        /*0000*/ 	.word	0x00000000
	.align		4
        /*0004*/ 	.word	0xffffffff
	.align		4
        /*0008*/ 	.word	index@(_ZN7cutlass13device_kernelINS_4fmha6kernel28FmhaKernelTmaWarpSpecializedINS1_10collective30FmhaMainloopTmaWarpSpecializedINS_12float_e4m3_tEffN4cute5tupleIJNS7_1CILi128EEENS9_ILi64EEENS9_ILi224EEEEEENS8_IJiNS9_ILi1EEENS8_IJiiEEEEEESG_NS8_IJSE_iSF_EEENS4_13DefaultFusionEJEEENS4_15FmhaFwdEpilogueIS6_fNS8_IJSB_SC_SB_EEEEENS2_23IndividualTileSchedulerEJEEEEEvNT_6ParamsE)
	.align		4
        /*000c*/ 	.word	index@(__assertfail)
	.align		4
        /*0010*/ 	.word	0x00000000
	.align		4
        /*0014*/ 	.word	0xfffffffe
	.align		4
        /*0018*/ 	.word	0x00000000
	.align		4
        /*001c*/ 	.word	0xfffffffd
	.align		4
        /*0020*/ 	.word	0x00000000
	.align		4
        /*0024*/ 	.word	0xfffffffc


//--------------------- .nv.constant4             --------------------------
	.section	.nv.constant4,"a",@progbits
	.align	8
	.align		8
.nv.constant4:
        /*0000*/ 	.dword	__assertfail
	.align		8
        /*0008*/ 	.dword	__unnamed_1
	.align		8
        /*0010*/ 	.dword	__unnamed_2
	.align		8
        /*0018*/ 	.dword	_ZN39_INTERNAL_95fe6145_4_k_cu_6531df69_27094cuda3std3__45__cpo5beginE
	.align		8
        /*0020*/ 	.dword	_ZN39_INTERNAL_95fe6145_4_k_cu_6531df69_27094cuda3std3__45__cpo3endE
	.align		8
        /*0028*/ 	.dword	_ZN39_INTERNAL_95fe6145_4_k_cu_6531df69_27094cuda3std3__45__cpo6cbeginE
	.align		8
        /*0030*/ 	.dword	_ZN39_INTERNAL_95fe6145_4_k_cu_6531df69_27094cuda3std3__45__cpo4cendE
	.align		8
        /*0038*/ 	.dword	_ZN39_INTERNAL_95fe6145_4_k_cu_6531df69_27094cuda3std3__441_GLOBAL__N__95fe6145_4_k_cu_6531df69_27096ignoreE
	.align		8
        /*0040*/ 	.dword	_ZN39_INTERNAL_95fe6145_4_k_cu_6531df69_27094cuda3std3__419piecewise_constructE
	.align		8
        /*0048*/ 	.dword	_ZN39_INTERNAL_95fe6145_4_k_cu_6531df69_27094cuda3std3__48in_placeE
	.align		8
        /*0050*/ 	.dword	_ZN39_INTERNAL_95fe6145_4_k_cu_6531df69_27094cuda3std6ranges3__45__cpo4swapE
	.align		8
        /*0058*/ 	.dword	_ZN39_INTERNAL_95fe6145_4_k_cu_6531df69_27094cuda3std6ranges3__45__cpo9iter_moveE
	.align		8
        /*0060*/ 	.dword	_ZN39_INTERNAL_95fe6145_4_k_cu_6531df69_27094cute7productE
	.align		8
        /*0068*/ 	.dword	_ZN39_INTERNAL_95fe6145_4_k_cu_6531df69_27094cute1_E
	.align		8
        /*0070*/ 	.dword	$str$24
	.align		8
        /*0078*/ 	.dword	$str$25


//--------------------- .text._ZN7cutlass13device_kernelINS_4fmha6kernel28FmhaKernelTmaWarpSpecializedINS1_10collective30FmhaMainloopTmaWarpSpecializedINS_12float_e4m3_tEffN4cute5tupleIJNS7_1CILi128EEENS9_ILi64EEENS9_ILi224EEEEEENS8_IJiNS9_ILi1EEENS8_IJiiEEEEEESG_NS8_IJSE_iSF_EEENS4_13DefaultFusionEJEEENS4_15FmhaFwdEpilogueIS6_fNS8_IJSB_SC_SB_EEEEENS2_23IndividualTileSchedulerEJEEEEEvNT_6ParamsE --------------------------
	.section	.text._ZN7cutlass13device_kernelINS_4fmha6kernel28FmhaKernelTmaWarpSpecializedINS1_10collective30FmhaMainloopTmaWarpSpecializedINS_12float_e4m3_tEffN4cute5tupleIJNS7_1CILi128EEENS9_ILi64EEENS9_ILi224EEEEEENS8_IJiNS9_ILi1EEENS8_IJiiEEEEEESG_NS8_IJSE_iSF_EEENS4_13DefaultFusionEJEEENS4_15FmhaFwdEpilogueIS6_fNS8_IJSB_SC_SB_EEEEENS2_23IndividualTileSchedulerEJEEEEEvNT_6ParamsE,"ax",@progbits
	.align	128
.text._ZN7cutlass13device_kernelINS_4fmha6kernel28FmhaKernelTmaWarpSpecializedINS1_10collective30FmhaMainloopTmaWarpSpecializedINS_12float_e4m3_tEffN4cute5tupleIJNS7_1CILi128EEENS9_ILi64EEENS9_ILi224EEEEEENS8_IJiNS9_ILi1EEENS8_IJiiEEEEEESG_NS8_IJSE_iSF_EEENS4_13DefaultFusionEJEEENS4_15FmhaFwdEpilogueIS6_fNS8_IJSB_SC_SB_EEEEENS2_23IndividualTileSchedulerEJEEEEEvNT_6ParamsE:
        .type           _ZN7cutlass13device_kernelINS_4fmha6kernel28FmhaKernelTmaWarpSpecializedINS1_10collective30FmhaMainloopTmaWarpSpecializedINS_12float_e4m3_tEffN4cute5tupleIJNS7_1CILi128EEENS9_ILi64EEENS9_ILi224EEEEEENS8_IJiNS9_ILi1EEENS8_IJiiEEEEEESG_NS8_IJSE_iSF_EEENS4_13DefaultFusionEJEEENS4_15FmhaFwdEpilogueIS6_fNS8_IJSB_SC_SB_EEEEENS2_23IndividualTileSchedulerEJEEEEEvNT_6ParamsE,@function
        .size           _ZN7cutlass13device_kernelINS_4fmha6kernel28FmhaKernelTmaWarpSpecializedINS1_10collective30FmhaMainloopTmaWarpSpecializedINS_12float_e4m3_tEffN4cute5tupleIJNS7_1CILi128EEENS9_ILi64EEENS9_ILi224EEEEEENS8_IJiNS9_ILi1EEENS8_IJiiEEEEEESG_NS8_IJSE_iSF_EEENS4_13DefaultFusionEJEEENS4_15FmhaFwdEpilogueIS6_fNS8_IJSB_SC_SB_EEEEENS2_23IndividualTileSchedulerEJEEEEEvNT_6ParamsE,(.L_x_116 - _ZN7cutlass13device_kernelINS_4fmha6kernel28FmhaKernelTmaWarpSpecializedINS1_10collective30FmhaMainloopTmaWarpSpecializedINS_12float_e4m3_tEffN4cute5tupleIJNS7_1CILi128EEENS9_ILi64EEENS9_ILi224EEEEEENS8_IJiNS9_ILi1EEENS8_IJiiEEEEEESG_NS8_IJSE_iSF_EEENS4_13DefaultFusionEJEEENS4_15FmhaFwdEpilogueIS6_fNS8_IJSB_SC_SB_EEEEENS2_23IndividualTileSchedulerEJEEEEEvNT_6ParamsE)
        .other          _ZN7cutlass13device_kernelINS_4fmha6kernel28FmhaKernelTmaWarpSpecializedINS1_10collective30FmhaMainloopTmaWarpSpecializedINS_12float_e4m3_tEffN4cute5tupleIJNS7_1CILi128EEENS9_ILi64EEENS9_ILi224EEEEEENS8_IJiNS9_ILi1EEENS8_IJiiEEEEEESG_NS8_IJSE_iSF_EEENS4_13DefaultFusionEJEEENS4_15FmhaFwdEpilogueIS6_fNS8_IJSB_SC_SB_EEEEENS2_23IndividualTileSchedulerEJEEEEEvNT_6ParamsE,@"STO_CUDA_ENTRY STV_DEFAULT"
_ZN7cutlass13device_kernelINS_4fmha6kernel28FmhaKernelTmaWarpSpecializedINS1_10collective30FmhaMainloopTmaWarpSpecializedINS_12float_e4m3_tEffN4cute5tupleIJNS7_1CILi128EEENS9_ILi64EEENS9_ILi224EEEEEENS8_IJiNS9_ILi1EEENS8_IJiiEEEEEESG_NS8_IJSE_iSF_EEENS4_13DefaultFusionEJEEENS4_15FmhaFwdEpilogueIS6_fNS8_IJSB_SC_SB_EEEEENS2_23IndividualTileSchedulerEJEEEEEvNT_6ParamsE:
[----:B------:R-:W1:Y:S01]  /*0000*/  LDC R1, c[0x0][0x28] ;  /* 0x00000a00ff017b82 */ /* 0x000e620000000800 */
[----:B------:R-:W2:Y:S01]  /*0010*/  S2R R0, SR_TID.X ;  /* 0x0000000000007919 */ /* 0x000ea20000002100 */
[----:B------:R-:W-:Y:S01]  /*0020*/  ELECT P1, URZ, PT ;  /* 0x00000000003f782f */ /* 0x000fe20003820000 */
[----:B------:R-:W-:Y:S01]  /*0030*/  BSSY B0, `(.L_x_0) ;  /* 0x0000017000007945 */ /* 0x000fe20003800000 */
[----:B--2---:R-:W-:-:S05]  /*0040*/  SHF.R.U32.HI R2, RZ, 0x5, R0 ;  /* 0x00000005ff027819 */ /* 0x004fca0000011600 */
[----:B------:R-:W2:Y:S02]  /*0050*/  SHFL.IDX PT, R3, R2, RZ, 0x1f ;  /* 0x00001fff02037589 */ /* 0x000ea400000e0000 */
[----:B--2---:R-:W-:Y:S02]  /*0060*/  R2UR UR4, R3 ;  /* 0x00000000030472ca */ /* 0x004fe400000e0000 */
[----:B------:R-:W-:-:S06]  /*0070*/  SHF.R.U32.HI R3, RZ, 0x7, R0 ;  /* 0x00000007ff037819 */ /* 0x000fcc0000011600 */
[----:B------:R-:W2:Y:S05]  /*0080*/  SHFL.IDX PT, R3, R3, RZ, 0x1f ;  /* 0x00001fff03037589 */ /* 0x000eaa00000e0000 */
[----:B------:R-:W-:Y:S02]  /*0090*/  USHF.R.S32.HI UR5, URZ, 0x1f, UR4 ;  /* 0x0000001f3f057899 */ /* 0x000fe40008011404 */
[----:B------:R-:W-:Y:S02]  /*00a0*/  ISETP.NE.OR P0, PT, RZ, UR4, !P1 ;  /* 0x00000004ff007c0c */ /* 0x000fe4000cf05670 */
[----:B------:R-:W-:-:S04]  /*00b0*/  ULEA.HI UR5, UR5, UR4, URZ, 0x2 ;  /* 0x0000000405057291 */ /* 0x000fc8000f8f103f */
[----:B------:R-:W-:-:S04]  /*00c0*/  ULOP3.LUT UR5, UR5, 0xfffffffc, URZ, 0xc0, !UPT ;  /* 0xfffffffc05057892 */ /* 0x000fc8000f8ec03f */
[----:B------:R-:W-:-:S03]  /*00d0*/  UIADD3 UR5, UR4, -UR5, URZ ;  /* 0x8000000504057290 */ /* 0x000fc6000fffe03f */
[----:B-1----:R-:W-:Y:S09]  /*00e0*/  @P0 BRA `(.L_x_1) ;  /* 0x00000000002c0947 */ /* 0x002ff20003800000 */
[----:B------:R-:W-:Y:S02]  /*00f0*/  ULDC.64 UR6, c[0x0][0x198] ;  /* 0x0000660000067ab9 */ /* 0x000fe40000000a00 */
[----:B------:R-:W-:Y:S02]  /*0100*/  UIADD3 UR8, UP0, UR6, 0xf0, URZ ;  /* 0x000000f006087890 */ /* 0x000fe4000ff1e03f */
[----:B------:R-:W-:Y:S02]  /*0110*/  UIADD3 UR10, UP1, UR6, 0x1f0, URZ ;  /* 0x000001f0060a7890 */ /* 0x000fe4000ff3e03f */
[----:B------:R-:W-:Y:S02]  /*0120*/  UIADD3 UR6, UP2, UR6, 0x2f0, URZ ;  /* 0x000002f006067890 */ /* 0x000fe4000ff5e03f */
[----:B------:R-:W-:Y:S02]  /*0130*/  UIADD3.X UR9, URZ, UR7, URZ, UP0, !UPT ;  /* 0x000000073f097290 */ /* 0x000fe400087fe43f */
[----:B------:R-:W-:-:S02]  /*0140*/  UIADD3.X UR11, URZ, UR7, URZ, UP1, !UPT ;  /* 0x000000073f0b7290 */ /* 0x000fc40008ffe43f */
[----:B------:R-:W-:-:S05]  /*0150*/  UIADD3.X UR7, URZ, UR7, URZ, UP2, !UPT ;  /* 0x000000073f077290 */ /* 0x000fca00097fe43f */
[----:B------:R1:W-:Y:S02]  /*0160*/  UTMACCTL.PF [UR8] ;  /* 0x00000000080079b9 */ /* 0x0003e40008040000 */
[----:B------:R1:W-:Y:S02]  /*0170*/  UTMACCTL.PF [UR10] ;  /* 0x000000000a0079b9 */ /* 0x0003e40008040000 */
[----:B------:R1:W-:Y:S02]  /*0180*/  UTMACCTL.PF [UR6] ;  /* 0x00000000060079b9 */ /* 0x0003e40008040000 */
[----:B-1----:R-:W-:Y:S01]  /*0190*/  NOP ;  /* 0x0000000000007918 */ /* 0x002fe20000000000 */
.L_x_1:
[----:B------:R-:W-:Y:S05]  /*01a0*/  BSYNC B0 ;  /* 0x0000000000007941 */ /* 0x000fea0003800000 */
.L_x_0:
[----:B------:R-:W1:Y:S01]  /*01b0*/  SHFL.IDX PT, R4, R2, RZ, 0x1f ;  /* 0x00001fff02047589 */ /* 0x000e6200000e0000 */
[----:B--2---:R-:W-:Y:S01]  /*01c0*/  R2UR UR37, R3 ;  /* 0x00000000032572ca */ /* 0x004fe200000e0000 */
[----:B------:R-:W-:-:S12]  /*01d0*/  UISETP.NE.AND UP0, UPT, UR5, 0x1, UPT ;  /* 0x000000010500788c */ /* 0x000fd8000bf05270 */
[----:B------:R-:W-:Y:S02]  /*01e0*/  UIADD3 UR10, UR37, -0x1, URZ ;  /* 0xffffffff250a7890 */ /* 0x000fe4000fffe03f */
[----:B------:R-:W-:Y:S02]  /*01f0*/  UISETP.EQ.AND UP0, UPT, UR37, URZ, !UP0 ;  /* 0x0000003f2500728c */ /* 0x000fe4000c702270 */
[----:B------:R-:W-:Y:S02]  /*0200*/  UISETP.GE.U32.AND UP1, UPT, UR10, 0x4, UPT ;  /* 0x000000040a00788c */ /* 0x000fe4000bf26070 */
[----:B------:R-:W-:Y:S01]  /*0210*/  USEL UR4, URZ, 0x1, !UP0 ;  /* 0x000000013f047887 */ /* 0x000fe2000c000000 */
[----:B-1----:R-:W-:-:S03]  /*0220*/  ISETP.NE.AND P0, PT, R4, RZ, PT ;  /* 0x000000ff0400720c */ /* 0x002fc60003f05270 */
[----:B------:R-:W-:-:S10]  /*0230*/  USEL UR4, UR4, 0x2, UP1 ;  /* 0x0000000204047887 */ /* 0x000fd40008800000 */
[----:B------:R-:W-:Y:S05]  /*0240*/  @P0 BRA `(.L_x_2) ;  /* 0x0000000000480947 */ /* 0x000fea0003800000 */
[----:B------:R-:W1:Y:S01]  /*0250*/  S2UR UR11, SR_CgaCtaId ;  /* 0x00000000000b79c3 */ /* 0x000e620000008800 */
[----:B------:R-:W-:Y:S01]  /*0260*/  UMOV UR6, 0x400 ;  /* 0x0000040000067882 */ /* 0x000fe20000000000 */
[----:B------:R-:W-:Y:S01]  /*0270*/  UMOV UR7, 0x1 ;  /* 0x0000000100077882 */ /* 0x000fe20000000000 */
[----:B------:R-:W-:Y:S01]  /*0280*/  UMOV UR8, 0x80 ;  /* 0x0000008000087882 */ /* 0x000fe20000000000 */
[----:B------:R-:W-:Y:S01]  /*0290*/  ELECT P0, URZ, PT ;  /* 0x00000000003f782f */ /* 0x000fe20003800000 */
[----:B------:R-:W-:-:S04]  /*02a0*/  UIADD3 UR8, -UR8, 0x100000, URZ ;  /* 0x0010000008087890 */ /* 0x000fc8000fffe13f */
[----:B------:R-:W-:Y:S02]  /*02b0*/  USHF.L.U32 UR9, UR8, 0xb, URZ ;  /* 0x0000000b08097899 */ /* 0x000fe4000800063f */
[----:B------:R-:W-:Y:S02]  /*02c0*/  USHF.L.U32 UR8, UR8, 0x1, URZ ;  /* 0x0000000108087899 */ /* 0x000fe4000800063f */
[----:B-1----:R-:W-:Y:S02]  /*02d0*/  ULEA UR11, UR11, UR6, 0x18 ;  /* 0x000000060b0b7291 */ /* 0x002fe4000f8ec03f */
[----:B------:R-:W-:-:S04]  /*02e0*/  UIADD3 UR6, -UR7, 0x100000, URZ ;  /* 0x0010000007067890 */ /* 0x000fc8000fffe13f */
[----:B------:R-:W-:Y:S02]  /*02f0*/  USHF.L.U32 UR7, UR6, 0xb, URZ ;  /* 0x0000000b06077899 */ /* 0x000fe4000800063f */
[----:B------:R-:W-:Y:S01]  /*0300*/  USHF.L.U32 UR6, UR6, 0x1, URZ ;  /* 0x0000000106067899 */ /* 0x000fe2000800063f */
[----:B------:R-:W1:Y:S11]  /*0310*/  FENCE.VIEW.ASYNC.S ;  /* 0x00000000000073c6 */ /* 0x000e760000000000 */
[----:B-1----:R1:W2:Y:S01]  /*0320*/  SYNCS.EXCH.64 URZ, [UR11+0x18850], UR6 ;  /* 0x018850060b3f75b2 */ /* 0x0022a20008000100 */
[----:B------:R1:W3:Y:S01]  /*0330*/  SYNCS.EXCH.64 URZ, [UR11+0x18860], UR8 ;  /* 0x018860080b3f75b2 */ /* 0x0002e20008000100 */
[----:B------:R1:W4:Y:S01]  /*0340*/  SYNCS.EXCH.64 URZ, [UR11+0x18858], UR6 ;  /* 0x018858060b3f75b2 */ /* 0x0003220008000100 */
[----:B------:R1:W1:Y:S01]  /*0350*/  SYNCS.EXCH.64 URZ, [UR11+0x18868], UR8 ;  /* 0x018868080b3f75b2 */ /* 0x0002620008000100 */
[----:B------:R-:W-:Y:S01]  /*0360*/  NOP ;  /* 0x0000000000007918 */ /* 0x000fe20000000000 */
.L_x_2:
[----:B------:R-:W5:Y:S01]  /*0370*/  SHFL.IDX PT, R3, R2, RZ, 0x1f ;  /* 0x00001fff02037589 */ /* 0x000f6200000e0000 */
[----:B------:R-:W-:Y:S01]  /*0380*/  NOP ;  /* 0x0000000000007918 */ /* 0x000fe20000000000 */
[----:B-----5:R-:W-:-:S13]  /*0390*/  ISETP.NE.AND P0, PT, R3, RZ, PT ;  /* 0x000000ff0300720c */ /* 0x020fda0003f05270 */
[----:B------:R-:W-:Y:S05]  /*03a0*/  @P0 BRA `(.L_x_3) ;  /* 0x0000000000600947 */ /* 0x000fea0003800000 */
[----:B-1----:R-:W1:Y:S01]  /*03b0*/  S2UR UR7, SR_CgaCtaId ;  /* 0x00000000000779c3 */ /* 0x002e620000008800 */
[----:B------:R-:W-:Y:S01]  /*03c0*/  UMOV UR6, 0x400 ;  /* 0x0000040000067882 */ /* 0x000fe20000000000 */
[----:B------:R-:W-:Y:S01]  /*03d0*/  UMOV UR8, 0x1 ;  /* 0x0000000100087882 */ /* 0x000fe20000000000 */
[----:B------:R-:W-:Y:S01]  /*03e0*/  UMOV UR12, 0x100 ;  /* 0x00000100000c7882 */ /* 0x000fe20000000000 */
[----:B------:R-:W-:-:S04]  /*03f0*/  UIADD3 UR8, -UR8, 0x100000, URZ ;  /* 0x0010000008087890 */ /* 0x000fc8000fffe13f */
[----:B------:R-:W-:Y:S02]  /*0400*/  USHF.L.U32 UR9, UR8, 0xb, URZ ;  /* 0x0000000b08097899 */ /* 0x000fe4000800063f */
[----:B------:R-:W-:Y:S01]  /*0410*/  USHF.L.U32 UR8, UR8, 0x1, URZ ;  /* 0x0000000108087899 */ /* 0x000fe2000800063f */
[----:B------:R-:W-:Y:S01]  /*0420*/  ELECT P0, URZ, PT ;  /* 0x00000000003f782f */ /* 0x000fe20003800000 */
[----:B-1----:R-:W-:Y:S02]  /*0430*/  ULEA UR11, UR7, UR6, 0x18 ;  /* 0x00000006070b7291 */ /* 0x002fe4000f8ec03f */
[----:B------:R-:W-:-:S04]  /*0440*/  UIADD3 UR6, -UR12, 0x100000, URZ ;  /* 0x001000000c067890 */ /* 0x000fc8000fffe13f */
[----:B------:R-:W-:Y:S02]  /*0450*/  USHF.L.U32 UR7, UR6, 0xb, URZ ;  /* 0x0000000b06077899 */ /* 0x000fe4000800063f */
[----:B------:R-:W-:Y:S01]  /*0460*/  USHF.L.U32 UR6, UR6, 0x1, URZ ;  /* 0x0000000106067899 */ /* 0x000fe2000800063f */
[----:B------:R-:W1:Y:S03]  /*0470*/  FENCE.VIEW.ASYNC.S ;  /* 0x00000000000073c6 */ /* 0x000e660000000000 */
[----:B-1----:R1:W1:Y:S08]  /*0480*/  SYNCS.EXCH.64 URZ, [UR11+0x18800], UR8 ;  /* 0x018800080b3f75b2 */ /* 0x0022700008000100 */
[----:B------:R1:W1:Y:S01]  /*0490*/  SYNCS.EXCH.64 URZ, [UR11+0x18828], UR6 ;  /* 0x018828060b3f75b2 */ /* 0x0002620008000100 */
        /* <DEDUP_REMOVED lines=8> */
[----:B------:R-:W-:Y:S01]  /*0520*/  NOP ;  /* 0x0000000000007918 */ /* 0x000fe20000000000 */
.L_x_3:
        /* <DEDUP_REMOVED lines=21> */
[----:B------:R-:W-:Y:S01]  /*0680*/  NOP ;  /* 0x0000000000007918 */ /* 0x000fe20000000000 */
.L_x_4:
[----:B------:R-:W5:Y:S01]  /*0690*/  SHFL.IDX PT, R3, R2, RZ, 0x1f ;  /* 0x00001fff02037589 */ /* 0x000f6200000e0000 */
[----:B------:R-:W-:Y:S01]  /*06a0*/  ELECT P0, URZ, PT ;  /* 0x00000000003f782f */ /* 0x000fe20003800000 */
[----:B------:R-:W-:Y:S01]  /*06b0*/  NOP ;  /* 0x0000000000007918 */ /* 0x000fe20000000000 */
[----:B-1----:R-:W-:Y:S02]  /*06c0*/  UMOV UR6, 0x80 ;  /* 0x0000008000067882 */ /* 0x002fe40000000000 */
[C---:B-----5:R-:W-:Y:S02]  /*06d0*/  ISETP.NE.OR P0, PT, R3.reuse, RZ, !P0 ;  /* 0x000000ff0300720c */ /* 0x060fe40004705670 */
[----:B------:R-:W-:-:S11]  /*06e0*/  ISETP.NE.AND P2, PT, R3, RZ, PT ;  /* 0x000000ff0300720c */ /* 0x000fd60003f45270 */
[----:B------:R-:W-:Y:S01]  /*06f0*/  VOTEU.ALL UP0, P0 ;  /* 0x00000000003f7886 */ /* 0x000fe20000000000 */
[----:B------:R-:W-:Y:S01]  /*0700*/  VOTEU.ALL UP2, P0 ;  /* 0x00000000003f7886 */ /* 0x000fe20000040000 */
[----:B------:R-:W-:Y:S01]  /*0710*/  VOTEU.ALL UP3, P0 ;  /* 0x00000000003f7886 */ /* 0x000fe20000060000 */
[----:B------:R-:W-:Y:S02]  /*0720*/  VOTEU.ALL UP4, P0 ;  /* 0x00000000003f7886 */ /* 0x000fe40000080000 */
[----:B------:R-:W1:Y:S01]  /*0730*/  @!UP0 S2UR UR9, SR_CgaCtaId ;  /* 0x00000000000989c3 */ /* 0x000e620000008800 */
[----:B------:R-:W-:Y:S01]  /*0740*/  @!UP0 UMOV UR8, 0x400 ;  /* 0x0000040000088882 */ /* 0x000fe20000000000 */
[----:B------:R-:W-:-:S04]  /*0750*/  @!UP0 UIADD3 UR6, -UR6, 0x100000, URZ ;  /* 0x0010000006068890 */ /* 0x000fc8000fffe13f */
[----:B------:R-:W-:Y:S02]  /*0760*/  @!UP0 USHF.L.U32 UR7, UR6, 0xb, URZ ;  /* 0x0000000b06078899 */ /* 0x000fe4000800063f */
[----:B------:R-:W-:Y:S02]  /*0770*/  @!UP0 USHF.L.U32 UR6, UR6, 0x1, URZ ;  /* 0x0000000106068899 */ /* 0x000fe4000800063f */
[----:B-1----:R-:W-:Y:S01]  /*0780*/  @!UP0 ULEA UR8, UR9, UR8, 0x18 ;  /* 0x0000000809088291 */ /* 0x002fe2000f8ec03f */
[----:B------:R-:W-:Y:S01]  /*0790*/  VOTEU.ALL UP0, P0 ;  /* 0x00000000003f7886 */ /* 0x000fe20000000000 */
[----:B------:R-:W1:Y:S10]  /*07a0*/  FENCE.VIEW.ASYNC.S ;  /* 0x00000000000073c6 */ /* 0x000e740000000000 */
[----:B-1----:R1:W1:Y:S01]  /*07b0*/  @!UP0 SYNCS.EXCH.64 URZ, [UR8+0x18890], UR6 ;  /* 0x01889006083f85b2 */ /* 0x0022620008000100 */
[----:B------:R1:W1:Y:S01]  /*07c0*/  @!UP2 SYNCS.EXCH.64 URZ, [UR8+0x18898], UR6 ;  /* 0x01889806083fa5b2 */ /* 0x0002620008000100 */
[----:B------:R1:W1:Y:S01]  /*07d0*/  @!UP3 SYNCS.EXCH.64 URZ, [UR8+0x188a0], UR6 ;  /* 0x0188a006083fb5b2 */ /* 0x0002620008000100 */
[----:B------:R1:W1:Y:S01]  /*07e0*/  @!UP4 SYNCS.EXCH.64 URZ, [UR8+0x188a8], UR6 ;  /* 0x0188a806083fc5b2 */ /* 0x0002620008000100 */
[----:B------:R-:W-:Y:S01]  /*07f0*/  NOP ;  /* 0x0000000000007918 */ /* 0x000fe20000000000 */
[----:B------:R-:W-:Y:S05]  /*0800*/  @P2 BRA `(.L_x_5) ;  /* 0x0000000000582947 */ /* 0x000fea0003800000 */
[----:B-1----:R-:W1:Y:S01]  /*0810*/  S2UR UR7, SR_CgaCtaId ;  /* 0x00000000000779c3 */ /* 0x002e620000008800 */
[----:B------:R-:W-:Y:S01]  /*0820*/  UMOV UR6, 0x400 ;  /* 0x0000040000067882 */ /* 0x000fe20000000000 */
[----:B------:R-:W-:Y:S01]  /*0830*/  UMOV UR8, 0x20 ;  /* 0x0000002000087882 */ /* 0x000fe20000000000 */
[----:B------:R-:W-:Y:S01]  /*0840*/  UMOV UR9, 0x80 ;  /* 0x0000008000097882 */ /* 0x000fe20000000000 */
[----:B------:R-:W-:Y:S01]  /*0850*/  ELECT P0, URZ, PT ;  /* 0x00000000003f782f */ /* 0x000fe20003800000 */
[----:B-1----:R-:W-:Y:S02]  /*0860*/  ULEA UR11, UR7, UR6, 0x18 ;  /* 0x00000006070b7291 */ /* 0x002fe4000f8ec03f */
[----:B------:R-:W-:-:S04]  /*0870*/  UIADD3 UR6, -UR8, 0x100000, URZ ;  /* 0x0010000008067890 */ /* 0x000fc8000fffe13f */
[----:B------:R-:W-:Y:S02]  /*0880*/  USHF.L.U32 UR7, UR6, 0xb, URZ ;  /* 0x0000000b06077899 */ /* 0x000fe4000800063f */
[----:B------:R-:W-:Y:S02]  /*0890*/  USHF.L.U32 UR6, UR6, 0x1, URZ ;  /* 0x0000000106067899 */ /* 0x000fe4000800063f */
        /* <DEDUP_REMOVED lines=13> */
.L_x_5:
[----:B------:R-:W-:Y:S01]  /*0970*/  ISETP.NE.AND P0, PT, RZ, UR37, PT ;  /* 0x00000025ff007c0c */ /* 0x000fe2000bf05270 */
[----:B------:R-:W-:Y:S01]  /*0980*/  NOP ;  /* 0x0000000000007918 */ /* 0x000fe20000000000 */
[----:B------:R-:W-:Y:S01]  /*0990*/  MOV R2, UR5 ;  /* 0x0000000500027c02 */ /* 0x000fe20008000f00 */
[----:B-1234-:R-:W-:Y:S03]  /*09a0*/  BAR.SYNC.DEFER_BLOCKING 0x0 ;  /* 0x0000000000007b1d */ /* 0x01efe60000010000 */
[----:B------:R-:W-:-:S07]  /*09b0*/  ISETP.EQ.AND P2, PT, R2, 0x1, P1 ;  /* 0x000000010200780c */ /* 0x000fce0000f42270 */
[----:B------:R-:W-:Y:S06]  /*09c0*/  @!P0 BRA `(.L_x_6) ;  /* 0x00000078000c8947 */ /* 0x000fec0003800000 */
[----:B------:R-:W-:-:S06]  /*09d0*/  UISETP.GT.U32.AND UP0, UPT, UR10, 0x3, UPT ;  /* 0x000000030a00788c */ /* 0x000fcc000bf04070 */
[----:B------:R-:W-:-:S13]  /*09e0*/  PLOP3.LUT P0, PT, PT, PT, UP0, 0x80, 0x0 ;  /* 0x000000000000781c */ /* 0x000fda0003f0f008 */
[----:B------:R-:W-:Y:S05]  /*09f0*/  @P0 EXIT ;  /* 0x000000000000094d */ /* 0x000fea0003800000 */
.L_x_7:
[----:B------:R-:W-:-:S08]  /*0a00*/  NOP ;  /* 0x0000000000007918 */ /* 0x000fd00000000000 */
[----:B------:R-:W1:Y:S02]  /*0a10*/  USETMAXREG.TRY_ALLOC.CTAPOOL UP0, 0xf0 ;  /* 0x000000f0000079c8 */ /* 0x000e640008000600 */
[----:B-1----:R-:W-:-:S13]  /*0a20*/  PLOP3.LUT P0, PT, PT, PT, UP0, 0x80, 0x0 ;  /* 0x000000000000781c */ /* 0x002fda0003f0f008 */
[----:B------:R-:W-:Y:S05]  /*0a30*/  @!P0 BRA `(.L_x_7) ;  /* 0xfffffffc00f08947 */ /* 0x000fea000383ffff */
[----:B------:R-:W-:Y:S01]  /*0a40*/  UISETP.NE.AND UP0, UPT, UR37, 0x1, UPT ;  /* 0x000000012500788c */ /* 0x000fe2000bf05270 */
[----:B------:R-:W1:Y:S01]  /*0a50*/  S2UR UR42, SR_CTAID.X ;  /* 0x00000000002a79c3 */ /* 0x000e620000002500 */
[----:B------:R-:W-:Y:S01]  /*0a60*/  UMOV UR5, URZ ;  /* 0x0000003f00057c82 */ /* 0x000fe20008000000 */
[----:B------:R-:W-:-:S03]  /*0a70*/  UMOV UR6, URZ ;  /* 0x0000003f00067c82 */ /* 0x000fc60008000000 */
[----:B------:R-:W-:-:S13]  /*0a80*/  PLOP3.LUT P0, PT, PT, PT, UP0, 0x80, 0x0 ;  /* 0x000000000000781c */ /* 0x000fda0003f0f008 */
[----:B------:R-:W-:Y:S05]  /*0a90*/  @!P0 BRA `(.L_x_8) ;  /* 0x00000000003c8947 */ /* 0x000fea0003800000 */
[----:B------:R-:W-:Y:S01]  /*0aa0*/  UISETP.NE.AND UP0, UPT, UR37, 0x2, UPT ;  /* 0x000000022500788c */ /* 0x000fe2000bf05270 */
[----:B------:R-:W-:-:S05]  /*0ab0*/  UMOV UR6, 0x1 ;  /* 0x0000000100067882 */ /* 0x000fca0000000000 */
[----:B------:R-:W-:-:S13]  /*0ac0*/  PLOP3.LUT P1, PT, PT, PT, UP0, 0x80, 0x0 ;  /* 0x000000000000781c */ /* 0x000fda0003f2f008 */
[----:B------:R-:W-:Y:S05]  /*0ad0*/  @!P1 BRA `(.L_x_8) ;  /* 0x00000000002c9947 */ /* 0x000fea0003800000 */
[----:B------:R-:W-:-:S06]  /*0ae0*/  UISETP.NE.AND UP0, UPT, UR37, 0x3, UPT ;  /* 0x000000032500788c */ /* 0x000fcc000bf05270 */
[----:B------:R-:W-:-:S13]  /*0af0*/  PLOP3.LUT P1, PT, PT, PT, UP0, 0x80, 0x0 ;  /* 0x000000000000781c */ /* 0x000fda0003f2f008 */
[----:B------:R-:W-:Y:S05]  /*0b00*/  @!P1 BRA `(.L_x_9) ;  /* 0x0000000000189947 */ /* 0x000fea0003800000 */
[----:B------:R-:W-:-:S11]  /*0b10*/  UISETP.NE.AND UP0, UPT, UR37, 0x4, UPT ;  /* 0x000000042500788c */ /* 0x000fd6000bf05270 */
[----:B------:R-:W-:Y:S01]  /*0b20*/  @!UP0 UMOV UR5, 0x1 ;  /* 0x0000000100058882 */ /* 0x000fe20000000000 */
[----:B------:R-:W-:Y:S01]  /*0b30*/  @!UP0 UMOV UR6, 0x1 ;  /* 0x0000000100068882 */ /* 0x000fe20000000000 */
[----:B------:R-:W-:Y:S01]  /*0b40*/  @UP0 UMOV UR5, URZ ;  /* 0x0000003f00050c82 */ /* 0x000fe20008000000 */
[----:B------:R-:W-:Y:S01]  /*0b50*/  @UP0 UMOV UR6, URZ ;  /* 0x0000003f00060c82 */ /* 0x000fe20008000000 */
[----:B------:R-:W-:Y:S05]  /*0b60*/  BRA `(.L_x_8) ;  /* 0x0000000000087947 */ /* 0x000fea0003800000 */
.L_x_9:
[----:B------:R-:W-:Y:S01]  /*0b70*/  UMOV UR5, 0x1 ;  /* 0x0000000100057882 */ /* 0x000fe20000000000 */
[----:B------:R-:W-:-:S05]  /*0b80*/  UMOV UR6, URZ ;  /* 0x0000003f00067c82 */ /* 0x000fca0008000000 */
.L_x_8:
[----:B------:R-:W-:Y:S05]  /*0b90*/  @!P0 BRA `(.L_x_10) ;  /* 0x00000000003c8947 */ /* 0x000fea0003800000 */
[----:B------:R-:W-:-:S06]  /*0ba0*/  UISETP.NE.AND UP0, UPT, UR37, 0x2, UPT ;  /* 0x000000022500788c */ /* 0x000fcc000bf05270 */
[----:B------:R-:W-:-:S13]  /*0bb0*/  PLOP3.LUT P0, PT, PT, PT, UP0, 0x80, 0x0 ;  /* 0x000000000000781c */ /* 0x000fda0003f0f008 */
[----:B------:R-:W-:Y:S05]  /*0bc0*/  @!P0 BRA `(.L_x_11) ;  /* 0x0000000000288947 */ /* 0x000fea0003800000 */
[----:B------:R-:W-:-:S06]  /*0bd0*/  UISETP.NE.AND UP0, UPT, UR37, 0x3, UPT ;  /* 0x000000032500788c */ /* 0x000fcc000bf05270 */
[----:B------:R-:W-:-:S13]  /*0be0*/  PLOP3.LUT P0, PT, PT, PT, UP0, 0x80, 0x0 ;  /* 0x000000000000781c */ /* 0x000fda0003f0f008 */
[----:B------:R-:W-:Y:S05]  /*0bf0*/  @!P0 BRA `(.L_x_12) ;  /* 0x0000000000148947 */ /* 0x000fea0003800000 */
[----:B------:R-:W-:-:S06]  /*0c00*/  UISETP.NE.AND UP0, UPT, UR37, 0x4, UPT ;  /* 0x000000042500788c */ /* 0x000fcc000bf05270 */
[----:B------:R-:W-:-:S13]  /*0c10*/  PLOP3.LUT P0, PT, PT, PT, UP0, 0x80, 0x0 ;  /* 0x000000000000781c */ /* 0x000fda0003f0f008 */
[----:B------:R-:W-:Y:S05]  /*0c20*/  @P0 BRA `(.L_x_13) ;  /* 0x00000000001c0947 */ /* 0x000fea0003800000 */
[----:B-1----:R-:W-:Y:S01]  /*0c30*/  ULEA UR42, UR42, 0x3, 0x1 ;  /* 0x000000032a2a7891 */ /* 0x002fe2000f8e083f */
[----:B------:R-:W-:Y:S11]  /*0c40*/  BRA `(.L_x_13) ;  /* 0x0000000000147947 */ /* 0x000ff60003800000 */
.L_x_12:
[----:B-1----:R-:W-:Y:S01]  /*0c50*/  ULEA UR42, UR42, 0x2, 0x1 ;  /* 0x000000022a2a7891 */ /* 0x002fe2000f8e083f */
[----:B------:R-:W-:Y:S11]  /*0c60*/  BRA `(.L_x_13) ;  /* 0x00000000000c7947 */ /* 0x000ff60003800000 */
.L_x_11:
[----:B-1----:R-:W-:Y:S01]  /*0c70*/  ULEA UR42, UR42, 0x1, 0x1 ;  /* 0x000000012a2a7891 */ /* 0x002fe2000f8e083f */
[----:B------:R-:W-:Y:S11]  /*0c80*/  BRA `(.L_x_13) ;  /* 0x0000000000047947 */ /* 0x000ff60003800000 */
.L_x_10:
[----:B-1----:R-:W-:-:S12]  /*0c90*/  USHF.L.U32 UR42, UR42, 0x1, URZ ;  /* 0x000000012a2a7899 */ /* 0x002fd8000800063f */
.L_x_13:
[----:B------:R-:W-:-:S04]  /*0ca0*/  ULOP3.LUT UR7, UR4, 0x1, URZ, 0xfc, !UPT ;  /* 0x0000000104077892 */ /* 0x000fc8000f8efc3f */
[----:B------:R-:W-:-:S06]  /*0cb0*/  UISETP.NE.AND UP0, UPT, UR7, 0x3, UPT ;  /* 0x000000030700788c */ /* 0x000fcc000bf05270 */
[----:B------:R-:W-:-:S13]  /*0cc0*/  PLOP3.LUT P0, PT, PT, PT, UP0, 0x80, 0x0 ;  /* 0x000000000000781c */ /* 0x000fda0003f0f008 */
[----:B------:R-:W-:Y:S05]  /*0cd0*/  @!P0 BRA `(.L_x_14) ;  /* 0x0000000000048947 */ /* 0x000fea0003800000 */
[----:B-1----:R-:W-:Y:S01]  /*0ce0*/  BPT.TRAP 0x1 ;  /* 0x000000040000795c */ /* 0x002fe20000300000 */
.L_x_14:
[----:B------:R-:W2:Y:S01]  /*0cf0*/  S2UR UR7, SR_CgaCtaId ;  /* 0x00000000000779c3 */ /* 0x000ea20000008800 */
[----:B------:R-:W-:Y:S01]  /*0d00*/  UMOV UR36, 0x400 ;  /* 0x0000040000247882 */ /* 0x000fe20000000000 */
[----:B------:R-:W-:-:S05]  /*0d10*/  IMAD.U32 R2, RZ, RZ, UR5 ;  /* 0x00000005ff027e24 */ /* 0x000fca000f8e00ff */
[----:B------:R-:W-:Y:S01]  /*0d20*/  SHF.L.U32 R2, R2, 0x1f, RZ ;  /* 0x0000001f02027819 */ /* 0x000fe200000006ff */
[----:B--2---:R-:W-:-:S04]  /*0d30*/  ULEA UR36, UR7, UR36, 0x18 ;  /* 0x0000002407247291 */ /* 0x004fc8000f8ec03f */
[----:B------:R-:W-:-:S09]  /*0d40*/  ULEA UR7, UR6, UR36, 0x3 ;  /* 0x0000002406077291 */ /* 0x000fd2000f8e183f */
[----:B------:R-:W2:Y:S02]  /*0d50*/  SYNCS.PHASECHK.TRANS64.TRYWAIT P1, [UR7+0x18850], R2 ;  /* 0x01885002ff0075a7 */ /* 0x000ea40008020147 */
[----:B--2---:R-:W-:Y:S05]  /*0d60*/  @!P1 BRA `(.L_x_15) ;  /* 0x0000008c00889947 */ /* 0x004fea0003800000 */
.L_x_99:
[----:B------:R-:W-:Y:S05]  /*0d70*/  @!P0 BRA `(.L_x_16) ;  /* 0x0000000000048947 */ /* 0x000fea0003800000 */
[----:B-1----:R-:W-:Y:S01]  /*0d80*/  BPT.TRAP 0x1 ;  /* 0x000000040000795c */ /* 0x002fe20000300000 */
.L_x_16:
[----:B--2---:R-:W-:Y:S01]  /*0d90*/  SHF.L.U32 R2, RZ, 0x1f, RZ ;  /* 0x0000001fff027819 */ /* 0x004fe200000006ff */
[----:B------:R-:W-:Y:S01]  /*0da0*/  UIADD3 UR38, UR36, 0x18890, URZ ;  /* 0x0001889024267890 */ /* 0x000fe2000fffe03f */
[----:B------:R-:W-:Y:S02]  /*0db0*/  ISETP.NE.AND P2, PT, RZ, UR10, PT ;  /* 0x0000000aff007c0c */ /* 0x000fe4000bf45270 */
[----:B------:R-:W2:Y:S02]  /*0dc0*/  SYNCS.PHASECHK.TRANS64.TRYWAIT P1, [UR36+0x18800], R2 ;  /* 0x01880002ff0075a7 */ /* 0x000ea40008020164 */
[----:B--2---:R-:W-:Y:S09]  /*0dd0*/  @!P1 BRA `(.L_x_17) ;  /* 0x0000008c00849947 */ /* 0x004ff20003800000 */
.L_x_100:
[----:B------:R-:W-:Y:S01]  /*0de0*/  ULEA UR10, UR10, UR38, 0x3 ;  /* 0x000000260a0a7291 */ /* 0x000fe2000f8e183f */
[----:B--2---:R-:W-:Y:S01]  /*0df0*/  SEL R3, RZ, 0x1, P2 ;  /* 0x00000001ff037807 */ /* 0x004fe20001000000 */
[----:B------:R-:W-:-:S03]  /*0e00*/  UIADD3 UR5, UR37, -0x1, URZ ;  /* 0xffffffff25057890 */ /* 0x000fc6000fffe03f */
[----:B------:R-:W-:Y:S01]  /*0e10*/  SHF.L.U32 R3, R3, 0x1f, RZ ;  /* 0x0000001f03037819 */ /* 0x000fe200000006ff */
[----:B------:R-:W-:-:S03]  /*0e20*/  USHF.L.U32 UR5, UR5, 0x3, URZ ;  /* 0x0000000305057899 */ /* 0x000fc6000800063f */
[----:B------:R-:W2:Y:S02]  /*0e30*/  SYNCS.PHASECHK.TRANS64.TRYWAIT P1, [UR10], R3 ;  /* 0x00000003ff0075a7 */ /* 0x000ea4000802014a */
[----:B--2---:R-:W-:Y:S07]  /*0e40*/  @!P1 BRA `(.L_x_18) ;  /* 0x0000008c00809947 */ /* 0x004fee0003800000 */
.L_x_101:
[----:B------:R-:W-:Y:S01]  /*0e50*/  USHF.R.U32.HI UR7, URZ, 0x4, UR36 ;  /* 0x000000043f077899 */ /* 0x000fe20008011624 */
[----:B------:R-:W-:Y:S01]  /*0e60*/  WARPGROUP.ARRIVE ;  /* 0x00000000000079c5 */ /* 0x000fe20000000000 */
[----:B------:R-:W-:Y:S01]  /*0e70*/  UIADD3 UR8, UR36, 0x7000, URZ ;  /* 0x0000700024087890 */ /* 0x000fe2000fffe03f */
[----:B------:R-:W-:Y:S01]  /*0e80*/  MOV R71, RZ ;  /* 0x000000ff00477202 */ /* 0x000fe20000000f00 */
[----:B------:R-:W-:Y:S02]  /*0e90*/  ULOP3.LUT UR7, UR7, 0x3fff, URZ, 0xc0, !UPT ;  /* 0x00003fff07077892 */ /* 0x000fe4000f8ec03f */
[----:B------:R-:W-:Y:S02]  /*0ea0*/  USHF.R.U32.HI UR8, URZ, 0x4, UR8 ;  /* 0x000000043f087899 */ /* 0x000fe40008011608 */
[----:B------:R-:W-:Y:S02]  /*0eb0*/  ULOP3.LUT UR7, UR7, 0x10000, URZ, 0xfc, !UPT ;  /* 0x0001000007077892 */ /* 0x000fe4000f8efc3f */
[----:B------:R-:W-:-:S02]  /*0ec0*/  ULOP3.LUT UR8, UR8, 0x3fff, URZ, 0xc0, !UPT ;  /* 0x00003fff08087892 */ /* 0x000fc4000f8ec03f */
[----:B------:R-:W-:Y:S02]  /*0ed0*/  UIMAD UR7, UR6, 0x380, UR7 ;  /* 0x00000380060778a4 */ /* 0x000fe4000f8e0207 */
[----:B------:R-:W-:Y:S01]  /*0ee0*/  ULOP3.LUT UR6, UR8, 0x10000, URZ, 0xfc, !UPT ;  /* 0x0001000008067892 */ /* 0x000fe2000f8efc3f */
[----:B------:R-:W-:Y:S01]  /*0ef0*/  UMOV UR9, 0xc0000010 ;  /* 0xc000001000097882 */ /* 0x000fe20000000000 */
[----:B------:R-:W-:Y:S01]  /*0f00*/  UMOV UR11, 0xc0000010 ;  /* 0xc0000010000b7882 */ /* 0x000fe20000000000 */
[----:B------:R-:W-:Y:S02]  /*0f10*/  UIADD3 UR12, UR7, 0x80, URZ ;  /* 0x00000080070c7890 */ /* 0x000fe4000fffe03f */
[----:B------:R-:W-:Y:S02]  /*0f20*/  UMOV UR8, UR7 ;  /* 0x0000000700087c82 */ /* 0x000fe40008000000 */
[----:B------:R-:W-:Y:S01]  /*0f30*/  UMOV UR10, UR6 ;  /* 0x00000006000a7c82 */ /* 0x000fe20008000000 */
[----:B------:R-:W-:Y:S01]  /*0f40*/  UIADD3 UR14, UR6, 0x80, URZ ;  /* 0x00000080060e7890 */ /* 0x000fe2000fffe03f */
[----:B------:R-:W-:Y:S01]  /*0f50*/  QGMMA.64x64x32.F32.E4M3.E4M3 R24, gdesc[UR8], RZ, !UPT, gsb0 ;  /* 0x00e00000081879f3 */ /* 0x000fe2000c0008ff */
[----:B------:R-:W-:Y:S01]  /*0f60*/  UMOV UR13, 0xc0000010 ;  /* 0xc0000010000d7882 */ /* 0x000fe20000000000 */
[----:B------:R-:W-:Y:S01]  /*0f70*/  UMOV UR15, 0xc0000010 ;  /* 0xc0000010000f7882 */ /* 0x000fe20000000000 */
[----:B------:R-:W-:-:S02]  /*0f80*/  UIADD3 UR16, UR7, 0x100, URZ ;  /* 0x0000010007107890 */ /* 0x000fc4000fffe03f */
[----:B------:R-:W-:Y:S01]  /*0f90*/  UIADD3 UR18, UR6, 0x100, URZ ;  /* 0x0000010006127890 */ /* 0x000fe2000fffe03f */
[----:B------:R-:W-:Y:S01]  /*0fa0*/  UMOV UR17, 0xc0000010 ;  /* 0xc000001000117882 */ /* 0x000fe20000000000 */
[----:B------:R-:W-:Y:S01]  /*0fb0*/  UMOV UR19, 0xc0000010 ;  /* 0xc000001000137882 */ /* 0x000fe20000000000 */
[----:B------:R-:W-:Y:S02]  /*0fc0*/  UIADD3 UR20, UR7, 0x180, URZ ;  /* 0x0000018007147890 */ /* 0x000fe4000fffe03f */
[----:B------:R-:W-:Y:S01]  /*0fd0*/  UIADD3 UR22, UR6, 0x180, URZ ;  /* 0x0000018006167890 */ /* 0x000fe2000fffe03f */
[----:B------:R-:W-:Y:S01]  /*0fe0*/  UMOV UR21, 0xc0000010 ;  /* 0xc000001000157882 */ /* 0x000fe20000000000 */
[----:B------:R-:W-:Y:S01]  /*0ff0*/  UMOV UR23, 0xc0000010 ;  /* 0xc000001000177882 */ /* 0x000fe20000000000 */
[----:B------:R-:W-:Y:S02]  /*1000*/  UIADD3 UR24, UR7, 0x200, URZ ;  /* 0x0000020007187890 */ /* 0x000fe4000fffe03f */
[----:B------:R-:W-:Y:S01]  /*1010*/  UIADD3 UR26, UR6, 0x200, URZ ;  /* 0x00000200061a7890 */ /* 0x000fe2000fffe03f */
        /* <DEDUP_REMOVED lines=10> */
[----:B------:R-:W-:Y:S01]  /*10c0*/  ULDC UR7, c[0x0][0x604] ;  /* 0x0001810000077ab9 */ /* 0x000fe20000000800 */
[----:B------:R-:W-:-:S06]  /*10d0*/  ULOP3.LUT UR5, UR5, 0x8, URZ, 0xc, !UPT ;  /* 0x0000000805057892 */ /* 0x000fcc000f8e0c3f */
[----:B------:R-:W-:Y:S01]  /*10e0*/  IMAD.U32 R9, RZ, RZ, UR5 ;  /* 0x00000005ff097e24 */ /* 0x000fe2000f8e00ff */
[----:B------:R-:W-:Y:S02]  /*10f0*/  WARPGROUP.DEPBAR.LE gsb0, 0x0 ;  /* 0x00008000000079c5 */ /* 0x000fe40000010000 */
[----:B------:R-:W-:-:S06]  /*1100*/  WARPGROUP.ARRIVE ;  /* 0x00000000000079c5 */ /* 0x000fcc0000000000 */
[----:B------:R-:W-:Y:S03]  /*1110*/  QGMMA.64x64x32.F32.E4M3.E4M3 R24, gdesc[UR12], R24, gsb0 ;  /* 0x00e000000c1879f3 */ /* 0x000fe60008000818 */
        /* <DEDUP_REMOVED lines=16> */
[----:B--2---:R-:W-:Y:S01]  /*1220*/  FMNMX R3, R24, R25, !PT ;  /* 0x0000001918037209 */ /* 0x004fe20007800000 */
[----:B------:R2:W-:Y:S03]  /*1230*/  SYNCS.ARRIVE.TRANS64.A1T0 RZ, [R9+UR38], RZ ;  /* 0x000000ff09ff79a7 */ /* 0x0005e60008100026 */
[----:B------:R-:W-:-:S04]  /*1240*/  FMNMX R4, R28, R3, !PT ;  /* 0x000000031c047209 */ /* 0x000fc80007800000 */
        /* <DEDUP_REMOVED lines=11> */
[----:B------:R-:W-:Y:S02]  /*1300*/  FMNMX R4, R52, R3, !PT ;  /* 0x0000000334047209 */ /* 0x000fe40007800000 */
[----:B------:R-:W-:Y:S02]  /*1310*/  FMNMX R3, R26, R27, !PT ;  /* 0x0000001b1a037209 */ /* 0x000fe40007800000 */
[----:B------:R-:W-:-:S05]  /*1320*/  FMNMX R5, R53, R4, !PT ;  /* 0x0000000435057209 */ /* 0x000fca0007800000 */
[----:B------:R-:W3:Y:S02]  /*1330*/  SHFL.BFLY PT, R4, R5, 0x1, 0x1f ;  /* 0x0c201f0005047f89 */ /* 0x000ee400000e0000 */
[----:B---3--:R-:W-:Y:S02]  /*1340*/  FMNMX R7, R5, R4, !PT ;  /* 0x0000000405077209 */ /* 0x008fe40007800000 */
[----:B------:R-:W-:-:S03]  /*1350*/  FMNMX R4, R30, R3, !PT ;  /* 0x000000031e047209 */ /* 0x000fc60007800000 */
[----:B------:R-:W3:Y:S01]  /*1360*/  SHFL.BFLY PT, R6, R7, 0x2, 0x1f ;  /* 0x0c401f0007067f89 */ /* 0x000ee200000e0000 */
[----:B------:R-:W-:-:S04]  /*1370*/  FMNMX R3, R31, R4, !PT ;  /* 0x000000041f037209 */ /* 0x000fc80007800000 */
[----:B------:R-:W-:-:S04]  /*1380*/  FMNMX R4, R34, R3, !PT ;  /* 0x0000000322047209 */ /* 0x000fc80007800000 */
[----:B------:R-:W-:Y:S02]  /*1390*/  FMNMX R3, R35, R4, !PT ;  /* 0x0000000423037209 */ /* 0x000fe40007800000 */
[----:B---3--:R-:W-:Y:S02]  /*13a0*/  FMNMX R4, R7, R6, !PT ;  /* 0x0000000607047209 */ /* 0x008fe40007800000 */
[----:B------:R-:W-:Y:S02]  /*13b0*/  FMNMX R6, R38, R3, !PT ;  /* 0x0000000326067209 */ /* 0x000fe40007800000 */
[C---:B------:R-:W-:Y:S02]  /*13c0*/  FSETP.NEU.AND P1, PT, R4.reuse, -INF , PT ;  /* 0xff8000000400780b */ /* 0x040fe40003f2d000 */
[----:B------:R-:W-:Y:S02]  /*13d0*/  FMNMX R3, R39, R6, !PT ;  /* 0x0000000627037209 */ /* 0x000fe40007800000 */
[----:B------:R-:W-:-:S02]  /*13e0*/  FSEL R5, R4, RZ, P1 ;  /* 0x000000ff04057208 */ /* 0x000fc40000800000 */
[----:B------:R-:W-:Y:S02]  /*13f0*/  FMNMX R6, R42, R3, !PT ;  /* 0x000000032a067209 */ /* 0x000fe40007800000 */
[----:B------:R-:W-:Y:S01]  /*1400*/  LOP3.LUT R7, R0, 0x3, RZ, 0xc0, !PT ;  /* 0x0000000300077812 */ /* 0x000fe200078ec0ff */
[----:B------:R-:W-:Y:S01]  /*1410*/  FMUL R5, R5, UR7 ;  /* 0x0000000705057c20 */ /* 0x000fe20008400000 */
[----:B------:R-:W-:Y:S02]  /*1420*/  FMNMX R3, R43, R6, !PT ;  /* 0x000000062b037209 */ /* 0x000fe40007800000 */
[----:B------:R-:W-:Y:S01]  /*1430*/  IADD3 R7, R7, -0x1, RZ ;  /* 0xffffffff07077810 */ /* 0x000fe20007ffe0ff */
[--C-:B------:R-:W-:Y:S01]  /*1440*/  FFMA R24, R24, UR7, -R5.reuse ;  /* 0x0000000718187c23 */ /* 0x100fe20008000805 */
[----:B------:R-:W-:Y:S01]  /*1450*/  FMNMX R6, R46, R3, !PT ;  /* 0x000000032e067209 */ /* 0x000fe20007800000 */
[--C-:B------:R-:W-:Y:S01]  /*1460*/  FFMA R25, R25, UR7, -R5.reuse ;  /* 0x0000000719197c23 */ /* 0x100fe20008000805 */
[--C-:B------:R-:W-:Y:S01]  /*1470*/  FFMA R28, R28, UR7, -R5.reuse ;  /* 0x000000071c1c7c23 */ /* 0x100fe20008000805 */
[--C-:B------:R-:W-:Y:S01]  /*1480*/  FFMA R36, R36, UR7, -R5.reuse ;  /* 0x0000000724247c23 */ /* 0x100fe20008000805 */
[----:B------:R-:W-:Y:S01]  /*1490*/  FMNMX R3, R47, R6, !PT ;  /* 0x000000062f037209 */ /* 0x000fe20007800000 */
[--C-:B------:R-:W-:Y:S01]  /*14a0*/  FFMA R37, R37, UR7, -R5.reuse ;  /* 0x0000000725257c23 */ /* 0x100fe20008000805 */
[----:B------:R-:W-:Y:S01]  /*14b0*/  FSETP.GEU.AND P2, PT, R24, -126, PT ;  /* 0xc2fc00001800780b */ /* 0x000fe20003f4e000 */
        /* <DEDUP_REMOVED lines=12> */
[----:B------:R-:W-:Y:S01]  /*1580*/  @!P2 FMUL R24, R24, 0.5 ;  /* 0x3f0000001818a820 */ /* 0x000fe20000400000 */
[----:B------:R-:W-:Y:S01]  /*1590*/  FMNMX R6, R55, R6, !PT ;  /* 0x0000000637067209 */ /* 0x000fe20007800000 */
[--C-:B------:R-:W-:Y:S01]  /*15a0*/  FFMA R45, R45, UR7, -R5.reuse ;  /* 0x000000072d2d7c23 */ /* 0x100fe20008000805 */
[----:B------:R-:W-:Y:S01]  /*15b0*/  FSETP.GEU.AND P4, PT, R33, -126, PT ;  /* 0xc2fc00002100780b */ /* 0x000fe20003f8e000 */
[----:B------:R-:W-:Y:S01]  /*15c0*/  @!P3 FMUL R25, R25, 0.5 ;  /* 0x3f0000001919b820 */ /* 0x000fe20000400000 */
[----:B------:R-:W-:Y:S01]  /*15d0*/  FSETP.GEU.AND P5, PT, R29, -126, PT ;  /* 0xc2fc00001d00780b */ /* 0x000fe20003fae000 */
[----:B------:R-:W3:Y:S01]  /*15e0*/  SHFL.BFLY PT, R3, R6, 0x1, 0x1f ;  /* 0x0c201f0006037f89 */ /* 0x000ee200000e0000 */
[----:B------:R-:W4:Y:S01]  /*15f0*/  MUFU.EX2 R24, R24 ;  /* 0x0000001800187308 */ /* 0x000f220000000800 */
[----:B------:R-:W-:Y:S01]  /*1600*/  @!P6 FMUL R28, R28, 0.5 ;  /* 0x3f0000001c1ce820 */ /* 0x000fe20000400000 */
[--C-:B------:R-:W-:Y:S01]  /*1610*/  FFMA R44, R44, UR7, -R5.reuse ;  /* 0x000000072c2c7c23 */ /* 0x100fe20008000805 */
[--C-:B------:R-:W-:Y:S01]  /*1620*/  FFMA R41, R41, UR7, -R5.reuse ;  /* 0x0000000729297c23 */ /* 0x100fe20008000805 */
[--C-:B------:R-:W-:Y:S01]  /*1630*/  FFMA R52, R52, UR7, -R5.reuse ;  /* 0x0000000734347c23 */ /* 0x100fe20008000805 */
[----:B------:R-:W-:Y:S01]  /*1640*/  @!P1 FMUL R32, R32, 0.5 ;  /* 0x3f00000020209820 */ /* 0x000fe20000400000 */
[----:B------:R-:W-:Y:S01]  /*1650*/  FFMA R5, R53, UR7, -R5 ;  /* 0x0000000735057c23 */ /* 0x000fe20008000805 */
[----:B------:R-:W-:Y:S01]  /*1660*/  SHF.L.U32 R0, R0, 0x2, RZ ;  /* 0x0000000200007819 */ /* 0x000fe200000006ff */
[----:B------:R-:W5:Y:S01]  /*1670*/  MUFU.EX2 R8, R25 ;  /* 0x0000001900087308 */ /* 0x000f620000000800 */
[----:B------:R-:W-:-:S02]  /*1680*/  @!P4 FMUL R33, R33, 0.5 ;  /* 0x3f0000002121c820 */ /* 0x000fc40000400000 */
[----:B------:R-:W-:Y:S01]  /*1690*/  @!P5 FMUL R29, R29, 0.5 ;  /* 0x3f0000001d1dd820 */ /* 0x000fe20000400000 */
[----:B------:R-:W-:-:S04]  /*16a0*/  LOP3.LUT R0, R0, 0xc, RZ, 0xc0, !PT ;  /* 0x0000000c00007812 */ /* 0x000fc800078ec0ff */
[----:B------:R-:W1:Y:S01]  /*16b0*/  MUFU.EX2 R28, R28 ;  /* 0x0000001c001c7308 */ /* 0x000e620000000800 */
[----:B----4-:R-:W-:Y:S01]  /*16c0*/  @!P2 FMUL R24, R24, R24 ;  /* 0x000000181818a220 */ /* 0x010fe20000400000 */
[----:B------:R-:W-:-:S04]  /*16d0*/  FSETP.GEU.AND P2, PT, R36, -126, PT ;  /* 0xc2fc00002400780b */ /* 0x000fc80003f4e000 */
[----:B------:R-:W-:Y:S02]  /*16e0*/  F2FP.SATFINITE.E4M3.F32.PACK_AB_MERGE_C R21, R71, R24, RZ ;  /* 0x000000184715723e */ /* 0x000fe400048070ff */
[----:B---3--:R-:W-:Y:S01]  /*16f0*/  FMNMX R3, R6, R3, !PT ;  /* 0x0000000306037209 */ /* 0x008fe20007800000 */
[----:B-----5:R-:W-:Y:S01]  /*1700*/  @!P3 FMUL R8, R8, R8 ;  /* 0x000000080808b220 */ /* 0x020fe20000400000 */
[----:B------:R-:W-:Y:S01]  /*1710*/  FSETP.GEU.AND P3, PT, R37, -126, PT ;  /* 0xc2fc00002500780b */ /* 0x000fe20003f6e000 */
[----:B------:R-:W3:Y:S01]  /*1720*/  MUFU.EX2 R12, R33 ;  /* 0x00000021000c7308 */ /* 0x000ee20000000800 */
[----:B------:R-:W-:Y:S01]  /*1730*/  LOP3.LUT R21, R21, 0xff, RZ, 0xc0, !PT ;  /* 0x000000ff15157812 */ /* 0x000fe200078ec0ff */
[----:B------:R-:W4:Y:S01]  /*1740*/  SHFL.BFLY PT, R6, R3, 0x2, 0x1f ;  /* 0x0c401f0003067f89 */ /* 0x000f2200000e0000 */
[----:B------:R-:W-:Y:S01]  /*1750*/  F2FP.SATFINITE.E4M3.F32.PACK_AB_MERGE_C R23, R71, R8, RZ ;  /* 0x000000084717723e */ /* 0x000fe200048070ff */
[----:B------:R-:W-:Y:S01]  /*1760*/  @!P2 FMUL R36, R36, 0.5 ;  /* 0x3f0000002424a820 */ /* 0x000fe20000400000 */
[----:B-1----:R-:W-:Y:S01]  /*1770*/  @!P6 FMUL R28, R28, R28 ;  /* 0x0000001c1c1ce220 */ /* 0x002fe20000400000 */
[----:B------:R-:W-:-:S02]  /*1780*/  FSETP.GEU.AND P6, PT, R40, -126, PT ;  /* 0xc2fc00002800780b */ /* 0x000fc40003fce000 */
[----:B------:R-:W1:Y:S04]  /*1790*/  MUFU.EX2 R32, R32 ;  /* 0x0000002000207308 */ /* 0x000e680000000800 */
[----:B------:R-:W-:-:S04]  /*17a0*/  @!P3 FMUL R37, R37, 0.5 ;  /* 0x3f0000002525b820 */ /* 0x000fc80000400000 */
[----:B------:R-:W5:Y:S01]  /*17b0*/  MUFU.EX2 R36, R36 ;  /* 0x0000002400247308 */ /* 0x000f620000000800 */
[----:B---3--:R-:W-:Y:S01]  /*17c0*/  @!P4 FMUL R12, R12, R12 ;  /* 0x0000000c0c0cc220 */ /* 0x008fe20000400000 */
[----:B------:R-:W-:Y:S01]  /*17d0*/  FSETP.GEU.AND P4, PT, R45, -126, PT ;  /* 0xc2fc00002d00780b */ /* 0x000fe20003f8e000 */
[----:B------:R-:W-:-:S05]  /*17e0*/  @!P6 FMUL R40, R40, 0.5 ;  /* 0x3f0000002828e820 */ /* 0x000fca0000400000 */
[----:B------:R-:W3:Y:S01]  /*17f0*/  MUFU.EX2 R14, R37 ;  /* 0x00000025000e7308 */ /* 0x000ee20000000800 */
[----:B-1----:R-:W-:Y:S01]  /*1800*/  @!P1 FMUL R32, R32, R32 ;  /* 0x0000002020209220 */ /* 0x002fe20000400000 */
[----:B----4-:R-:W-:Y:S02]  /*1810*/  FMNMX R3, R3, R6, !PT ;  /* 0x0000000603037209 */ /* 0x010fe40007800000 */
[----:B------:R-:W-:-:S03]  /*1820*/  FSETP.GEU.AND P1, PT, R44, -126, PT ;  /* 0xc2fc00002c00780b */ /* 0x000fc60003f2e000 */
[----:B------:R-:W-:Y:S01]  /*1830*/  @!P4 FMUL R45, R45, 0.5 ;  /* 0x3f0000002d2dc820 */ /* 0x000fe20000400000 */
[----:B------:R-:W1:Y:S01]  /*1840*/  MUFU.EX2 R10, R29 ;  /* 0x0000001d000a7308 */ /* 0x000e620000000800 */
[----:B-----5:R-:W-:Y:S01]  /*1850*/  @!P2 FMUL R36, R36, R36 ;  /* 0x000000242424a220 */ /* 0x020fe20000400000 */
[----:B------:R-:W-:-:S04]  /*1860*/  FSETP.NEU.AND P2, PT, R3, -INF , PT ;  /* 0xff8000000300780b */ /* 0x000fc80003f4d000 */
[----:B------:R-:W-:Y:S02]  /*1870*/  FSEL R6, R3, RZ, P2 ;  /* 0x000000ff03067208 */ /* 0x000fe40001000000 */
[----:B------:R-:W-:Y:S01]  /*1880*/  FSETP.GEU.AND P2, PT, R49, -126, PT ;  /* 0xc2fc00003100780b */ /* 0x000fe20003f4e000 */
[----:B---3--:R-:W-:Y:S01]  /*1890*/  @!P3 FMUL R14, R14, R14 ;  /* 0x0000000e0e0eb220 */ /* 0x008fe20000400000 */
[----:B------:R-:W-:Y:S01]  /*18a0*/  FSETP.GEU.AND P3, PT, R48, -126, PT ;  /* 0xc2fc00003000780b */ /* 0x000fe20003f6e000 */
[----:B------:R-:W3:Y:S01]  /*18b0*/  MUFU.EX2 R40, R40 ;  /* 0x0000002800287308 */ /* 0x000ee20000000800 */
[----:B------:R-:W-:Y:S01]  /*18c0*/  @!P1 FMUL R44, R44, 0.5 ;  /* 0x3f0000002c2c9820 */ /* 0x000fe20000400000 */
[----:B------:R-:W-:Y:S01]  /*18d0*/  FMUL R6, R6, UR7 ;  /* 0x0000000706067c20 */ /* 0x000fe20008400000 */
[----:B-1----:R-:W-:Y:S01]  /*18e0*/  @!P5 FMUL R10, R10, R10 ;  /* 0x0000000a0a0ad220 */ /* 0x002fe20000400000 */
[----:B------:R-:W-:-:S04]  /*18f0*/  FSETP.GEU.AND P5, PT, R41, -126, PT ;  /* 0xc2fc00002900780b */ /* 0x000fc80003fae000 */
[----:B------:R-:W1:Y:S01]  /*1900*/  MUFU.EX2 R45, R45 ;  /* 0x0000002d002d7308 */ /* 0x000e620000000800 */
[--C-:B------:R-:W-:Y:S01]  /*1910*/  FFMA R30, R30, UR7, -R6.reuse ;  /* 0x000000071e1e7c23 */ /* 0x100fe20008000806 */
[----:B------:R-:W-:Y:S01]  /*1920*/  @!P2 FMUL R49, R49, 0.5 ;  /* 0x3f0000003131a820 */ /* 0x000fe20000400000 */
[--C-:B------:R-:W-:Y:S01]  /*1930*/  FFMA R31, R31, UR7, -R6.reuse ;  /* 0x000000071f1f7c23 */ /* 0x100fe20008000806 */
[----:B------:R-:W-:Y:S01]  /*1940*/  @!P3 FMUL R48, R48, 0.5 ;  /* 0x3f0000003030b820 */ /* 0x000fe20000400000 */
[--C-:B------:R-:W-:Y:S01]  /*1950*/  FFMA R27, R27, UR7, -R6.reuse ;  /* 0x000000071b1b7c23 */ /* 0x100fe20008000806 */
[--C-:B------:R-:W-:Y:S01]  /*1960*/  FFMA R26, R26, UR7, -R6.reuse ;  /* 0x000000071a1a7c23 */ /* 0x100fe20008000806 */
[--C-:B------:R-:W-:Y:S01]  /*1970*/  FFMA R34, R34, UR7, -R6.reuse ;  /* 0x0000000722227c23 */ /* 0x100fe20008000806 */
[----:B------:R-:W4:Y:S01]  /*1980*/  MUFU.EX2 R49, R49 ;  /* 0x0000003100317308 */ /* 0x000f220000000800 */
[----:B---3--:R-:W-:Y:S01]  /*1990*/  @!P6 FMUL R40, R40, R40 ;  /* 0x000000282828e220 */ /* 0x008fe20000400000 */
[----:B------:R-:W-:Y:S01]  /*19a0*/  FSETP.GEU.AND P6, PT, R52, -126, PT ;  /* 0xc2fc00003400780b */ /* 0x000fe20003fce000 */
[--C-:B------:R-:W-:Y:S01]  /*19b0*/  FFMA R43, R43, UR7, -R6.reuse ;  /* 0x000000072b2b7c23 */ /* 0x100fe20008000806 */
[----:B------:R-:W-:Y:S01]  /*19c0*/  @!P5 FMUL R41, R41, 0.5 ;  /* 0x3f0000002929d820 */ /* 0x000fe20000400000 */
[--C-:B------:R-:W-:Y:S01]  /*19d0*/  FFMA R42, R42, UR7, -R6.reuse ;  /* 0x000000072a2a7c23 */ /* 0x100fe20008000806 */
[--C-:B------:R-:W-:Y:S01]  /*19e0*/  FFMA R39, R39, UR7, -R6.reuse ;  /* 0x0000000727277c23 */ /* 0x100fe20008000806 */
[--C-:B------:R-:W-:Y:S01]  /*19f0*/  FFMA R38, R38, UR7, -R6.reuse ;  /* 0x0000000726267c23 */ /* 0x100fe20008000806 */
[----:B------:R-:W3:Y:S01]  /*1a00*/  MUFU.EX2 R48, R48 ;  /* 0x0000003000307308 */ /* 0x000ee20000000800 */
[----:B-1----:R-:W-:Y:S01]  /*1a10*/  @!P4 FMUL R45, R45, R45 ;  /* 0x0000002d2d2dc220 */ /* 0x002fe20000400000 */
[----:B------:R-:W-:Y:S01]  /*1a20*/  FSETP.GEU.AND P4, PT, R27, -126, PT ;  /* 0xc2fc00001b00780b */ /* 0x000fe20003f8e000 */
[--C-:B------:R-:W-:Y:S01]  /*1a30*/  FFMA R35, R35, UR7, -R6.reuse ;  /* 0x0000000723237c23 */ /* 0x100fe20008000806 */
[--C-:B------:R-:W-:Y:S01]  /*1a40*/  FFMA R46, R46, UR7, -R6.reuse ;  /* 0x000000072e2e7c23 */ /* 0x100fe20008000806 */
[--C-:B------:R-:W-:Y:S01]  /*1a50*/  FFMA R47, R47, UR7, -R6.reuse ;  /* 0x000000072f2f7c23 */ /* 0x100fe20008000806 */
[--C-:B------:R-:W-:Y:S01]  /*1a60*/  FFMA R50, R50, UR7, -R6.reuse ;  /* 0x0000000732327c23 */ /* 0x100fe20008000806 */
[----:B------:R-:W-:Y:S01]  /*1a70*/  @!P6 FMUL R52, R52, 0.5 ;  /* 0x3f0000003434e820 */ /* 0x000fe20000400000 */
[----:B------:R-:W1:Y:S01]  /*1a80*/  MUFU.EX2 R44, R44 ;  /* 0x0000002c002c7308 */ /* 0x000e620000000800 */
[----:B----4-:R-:W-:Y:S01]  /*1a90*/  @!P2 FMUL R49, R49, R49 ;  /* 0x000000313131a220 */ /* 0x010fe20000400000 */
[----:B------:R-:W-:Y:S01]  /*1aa0*/  FSETP.GEU.AND P2, PT, R31, -126, PT ;  /* 0xc2fc00001f00780b */ /* 0x000fe20003f4e000 */
[--C-:B------:R-:W-:Y:S01]  /*1ab0*/  FFMA R51, R51, UR7, -R6.reuse ;  /* 0x0000000733337c23 */ /* 0x100fe20008000806 */
[--C-:B------:R-:W-:Y:S01]  /*1ac0*/  FFMA R54, R54, UR7, -R6.reuse ;  /* 0x0000000736367c23 */ /* 0x100fe20008000806 */
[----:B------:R-:W-:Y:S01]  /*1ad0*/  FFMA R6, R55, UR7, -R6 ;  /* 0x0000000737067c23 */ /* 0x000fe20008000806 */
[----:B------:R-:W-:Y:S01]  /*1ae0*/  FADD R11, R10, R45 ;  /* 0x0000002d0a0b7221 */ /* 0x000fe20000000000 */
[----:B------:R-:W-:Y:S01]  /*1af0*/  @!P4 FMUL R27, R27, 0.5 ;  /* 0x3f0000001b1bc820 */ /* 0x000fe20000400000 */
[----:B------:R-:W4:Y:S01]  /*1b00*/  MUFU.EX2 R41, R41 ;  /* 0x0000002900297308 */ /* 0x000f220000000800 */
[----:B---3--:R-:W-:Y:S01]  /*1b10*/  @!P3 FMUL R48, R48, R48 ;  /* 0x000000303030b220 */ /* 0x008fe20000400000 */
[----:B------:R-:W-:-:S02]  /*1b20*/  FSETP.GEU.AND P3, PT, R30, -126, PT ;  /* 0xc2fc00001e00780b */ /* 0x000fc40003f6e000 */
[----:B------:R-:W-:-:S03]  /*1b30*/  F2FP.SATFINITE.E4M3.F32.PACK_AB_MERGE_C R45, R71, R45, RZ ;  /* 0x0000002d472d723e */ /* 0x000fc600048070ff */
[----:B------:R-:W-:Y:S01]  /*1b40*/  @!P2 FMUL R31, R31, 0.5 ;  /* 0x3f0000001f1fa820 */ /* 0x000fe20000400000 */
[----:B------:R-:W3:Y:S01]  /*1b50*/  MUFU.EX2 R52, R52 ;  /* 0x0000003400347308 */ /* 0x000ee20000000800 */
[----:B-1----:R-:W-:Y:S01]  /*1b60*/  @!P1 FMUL R44, R44, R44 ;  /* 0x0000002c2c2c9220 */ /* 0x002fe20000400000 */
[----:B------:R-:W-:Y:S02]  /*1b70*/  FSETP.GEU.AND P1, PT, R26, -126, PT ;  /* 0xc2fc00001a00780b */ /* 0x000fe40003f2e000 */
[----:B------:R-:W-:-:S03]  /*1b80*/  LOP3.LUT R45, R45, 0xffff, RZ, 0xc0, !PT ;  /* 0x0000ffff2d2d7812 */ /* 0x000fc600078ec0ff */
[----:B------:R-:W-:Y:S01]  /*1b90*/  @!P3 FMUL R30, R30, 0.5 ;  /* 0x3f0000001e1eb820 */ /* 0x000fe20000400000 */
[----:B------:R1:W5:Y:S01]  /*1ba0*/  MUFU.EX2 R18, R31 ;  /* 0x0000001f00127308 */ /* 0x0003620000000800 */
[----:B----4-:R-:W-:Y:S01]  /*1bb0*/  @!P5 FMUL R41, R41, R41 ;  /* 0x000000292929d220 */ /* 0x010fe20000400000 */
[----:B------:R-:W-:-:S03]  /*1bc0*/  FSETP.GEU.AND P5, PT, R5, -126, PT ;  /* 0xc2fc00000500780b */ /* 0x000fc60003fae000 */
[----:B--2---:R-:W-:Y:S01]  /*1bd0*/  FADD R9, R8, R41 ;  /* 0x0000002908097221 */ /* 0x004fe20000000000 */
[----:B------:R-:W-:Y:S01]  /*1be0*/  FADD R8, R28, R44 ;  /* 0x0000002c1c087221 */ /* 0x000fe20000000000 */
[----:B------:R-:W-:Y:S01]  /*1bf0*/  @!P1 FMUL R26, R26, 0.5 ;  /* 0x3f0000001a1a9820 */ /* 0x000fe20000400000 */
[----:B------:R-:W2:Y:S01]  /*1c00*/  MUFU.EX2 R30, R30 ;  /* 0x0000001e001e7308 */ /* 0x000ea20000000800 */
[----:B---3--:R-:W-:Y:S01]  /*1c10*/  @!P6 FMUL R52, R52, R52 ;  /* 0x000000343434e220 */ /* 0x008fe20000400000 */
[----:B------:R-:W-:Y:S02]  /*1c20*/  FSETP.GEU.AND P6, PT, R34, -126, PT ;  /* 0xc2fc00002200780b */ /* 0x000fe40003fce000 */
[C---:B-1----:R-:W-:Y:S01]  /*1c30*/  F2FP.SATFINITE.E4M3.F32.PACK_AB_MERGE_C R31, R71.reuse, R12, RZ ;  /* 0x0000000c471f723e */ /* 0x042fe200048070ff */
[----:B------:R-:W-:Y:S01]  /*1c40*/  FADD R13, R36, R52 ;  /* 0x00000034240d7221 */ /* 0x000fe20000000000 */
[----:B------:R-:W-:Y:S01]  /*1c50*/  F2FP.SATFINITE.E4M3.F32.PACK_AB_MERGE_C R28, R71, R28, RZ ;  /* 0x0000001c471c723e */ /* 0x000fe200048070ff */
[----:B------:R-:W-:Y:S01]  /*1c60*/  @!P5 FMUL R5, R5, 0.5 ;  /* 0x3f0000000505d820 */ /* 0x000fe20000400000 */
[----:B------:R1:W3:Y:S01]  /*1c70*/  MUFU.EX2 R16, R27 ;  /* 0x0000001b00107308 */ /* 0x0002e20000000800 */
[----:B-----5:R-:W-:Y:S01]  /*1c80*/  @!P2 FMUL R18, R18, R18 ;  /* 0x000000121212a220 */ /* 0x020fe20000400000 */
[----:B------:R-:W-:Y:S01]  /*1c90*/  FSETP.GEU.AND P2, PT, R43, -126, PT ;  /* 0xc2fc00002b00780b */ /* 0x000fe20003f4e000 */
[----:B------:R-:W-:Y:S01]  /*1ca0*/  FADD R8, R8, R13 ;  /* 0x0000000d08087221 */ /* 0x000fe20000000000 */
[----:B------:R-:W-:-:S02]  /*1cb0*/  F2FP.SATFINITE.E4M3.F32.PACK_AB_MERGE_C R36, R71, R36, RZ ;  /* 0x000000244724723e */ /* 0x000fc400048070ff */
[C---:B------:R-:W-:Y:S01]  /*1cc0*/  F2FP.SATFINITE.E4M3.F32.PACK_AB_MERGE_C R29, R71.reuse, R18, RZ ;  /* 0x00000012471d723e */ /* 0x040fe200048070ff */
[----:B------:R-:W-:Y:S01]  /*1cd0*/  @!P6 FMUL R34, R34, 0.5 ;  /* 0x3f0000002222e820 */ /* 0x000fe20000400000 */
[----:B------:R-:W4:Y:S01]  /*1ce0*/  MUFU.EX2 R26, R26 ;  /* 0x0000001a001a7308 */ /* 0x000f220000000800 */
[----:B--2---:R-:W-:Y:S01]  /*1cf0*/  @!P3 FMUL R30, R30, R30 ;  /* 0x0000001e1e1eb220 */ /* 0x004fe20000400000 */
[----:B------:R-:W-:Y:S02]  /*1d00*/  FSETP.GEU.AND P3, PT, R42, -126, PT ;  /* 0xc2fc00002a00780b */ /* 0x000fe40003f6e000 */
[----:B-1----:R-:W-:Y:S01]  /*1d10*/  F2FP.SATFINITE.E4M3.F32.PACK_AB_MERGE_C R27, R71, R10, RZ ;  /* 0x0000000a471b723e */ /* 0x002fe200048070ff */
[----:B------:R-:W-:Y:S01]  /*1d20*/  FADD R10, R32, R48 ;  /* 0x00000030200a7221 */ /* 0x000fe20000000000 */
[----:B------:R-:W-:Y:S01]  /*1d30*/  LOP3.LUT R28, R28, 0xff, RZ, 0xc0, !PT ;  /* 0x000000ff1c1c7812 */ /* 0x000fe200078ec0ff */
[----:B------:R-:W-:Y:S01]  /*1d40*/  @!P2 FMUL R43, R43, 0.5 ;  /* 0x3f0000002b2ba820 */ /* 0x000fe20000400000 */
[----:B------:R-:W1:Y:S01]  /*1d50*/  MUFU.EX2 R5, R5 ;  /* 0x0000000500057308 */ /* 0x000e620000000800 */
[----:B---3--:R-:W-:Y:S01]  /*1d60*/  @!P4 FMUL R16, R16, R16 ;  /* 0x000000101010c220 */ /* 0x008fe20000400000 */
[----:B------:R-:W-:-:S02]  /*1d70*/  FSETP.GEU.AND P4, PT, R39, -126, PT ;  /* 0xc2fc00002700780b */ /* 0x000fc40003f8e000 */
[----:B------:R-:W-:Y:S02]  /*1d80*/  LOP3.LUT R27, R27, 0xffff, RZ, 0xc0, !PT ;  /* 0x0000ffff1b1b7812 */ /* 0x000fe400078ec0ff */
[C---:B------:R-:W-:Y:S01]  /*1d90*/  F2FP.SATFINITE.E4M3.F32.PACK_AB_MERGE_C R52, R71.reuse, R52, RZ ;  /* 0x000000344734723e */ /* 0x040fe200048070ff */
[----:B------:R-:W-:Y:S01]  /*1da0*/  @!P3 FMUL R42, R42, 0.5 ;  /* 0x3f0000002a2ab820 */ /* 0x000fe20000400000 */
[----:B------:R-:W2:Y:S01]  /*1db0*/  MUFU.EX2 R34, R34 ;  /* 0x0000002200227308 */ /* 0x000ea20000000800 */
[----:B----4-:R-:W-:Y:S01]  /*1dc0*/  @!P1 FMUL R26, R26, R26 ;  /* 0x0000001a1a1a9220 */ /* 0x010fe20000400000 */
[----:B------:R-:W-:Y:S02]  /*1dd0*/  FSETP.GEU.AND P1, PT, R38, -126, PT ;  /* 0xc2fc00002600780b */ /* 0x000fe40003f2e000 */
[----:B------:R-:W-:Y:S02]  /*1de0*/  LOP3.LUT R36, R36, 0xff, RZ, 0xc0, !PT ;  /* 0x000000ff24247812 */ /* 0x000fe400078ec0ff */
[----:B------:R-:W-:Y:S01]  /*1df0*/  F2FP.SATFINITE.E4M3.F32.PACK_AB_MERGE_C R41, R71, R41, RZ ;  /* 0x000000294729723e */ /* 0x000fe200048070ff */
[----:B------:R-:W-:Y:S01]  /*1e00*/  @!P4 FMUL R39, R39, 0.5 ;  /* 0x3f0000002727c820 */ /* 0x000fe20000400000 */
[----:B------:R-:W3:Y:S01]  /*1e10*/  MUFU.EX2 R43, R43 ;  /* 0x0000002b002b7308 */ /* 0x000ee20000000800 */
[----:B-1----:R-:W-:Y:S01]  /*1e20*/  @!P5 FMUL R5, R5, R5 ;  /* 0x000000050505d220 */ /* 0x002fe20000400000 */
[----:B------:R-:W-:-:S02]  /*1e30*/  FSETP.GEU.AND P5, PT, R35, -126, PT ;  /* 0xc2fc00002300780b */ /* 0x000fc40003fae000 */
[C---:B------:R-:W-:Y:S02]  /*1e40*/  F2FP.SATFINITE.E4M3.F32.PACK_AB_MERGE_C R44, R71.reuse, R44, RZ ;  /* 0x0000002c472c723e */ /* 0x040fe400048070ff */
[----:B------:R-:W-:Y:S01]  /*1e50*/  F2FP.SATFINITE.E4M3.F32.PACK_AB_MERGE_C R25, R71, R16, RZ ;  /* 0x000000104719723e */ /* 0x000fe200048070ff */
[----:B------:R-:W-:Y:S01]  /*1e60*/  @!P1 FMUL R38, R38, 0.5 ;  /* 0x3f00000026269820 */ /* 0x000fe20000400000 */
[----:B------:R1:W4:Y:S01]  /*1e70*/  MUFU.EX2 R22, R39 ;  /* 0x0000002700167308 */ /* 0x0003220000000800 */
[----:B--2---:R-:W-:Y:S01]  /*1e80*/  @!P6 FMUL R34, R34, R34 ;  /* 0x000000222222e220 */ /* 0x004fe20000400000 */
[----:B------:R-:W-:Y:S02]  /*1e90*/  FSETP.GEU.AND P6, PT, R46, -126, PT ;  /* 0xc2fc00002e00780b */ /* 0x000fe40003fce000 */
[----:B------:R-:W-:Y:S02]  /*1ea0*/  LOP3.LUT R29, R29, 0xffff, RZ, 0xc0, !PT ;  /* 0x0000ffff1d1d7812 */ /* 0x000fe400078ec0ff */
[----:B------:R-:W-:Y:S01]  /*1eb0*/  F2FP.SATFINITE.E4M3.F32.PACK_AB_MERGE_C R32, R71, R32, RZ ;  /* 0x000000204720723e */ /* 0x000fe200048070ff */
[----:B------:R-:W-:Y:S01]  /*1ec0*/  @!P5 FMUL R35, R35, 0.5 ;  /* 0x3f0000002323d820 */ /* 0x000fe20000400000 */
[----:B------:R-:W2:Y:S01]  /*1ed0*/  MUFU.EX2 R42, R42 ;  /* 0x0000002a002a7308 */ /* 0x000ea20000000800 */
[----:B---3--:R-:W-:Y:S01]  /*1ee0*/  @!P2 FMUL R43, R43, R43 ;  /* 0x0000002b2b2ba220 */ /* 0x008fe20000400000 */
[----:B------:R-:W-:-:S02]  /*1ef0*/  FSETP.GEU.AND P2, PT, R6, -126, PT ;  /* 0xc2fc00000600780b */ /* 0x000fc40003f4e000 */
[----:B-1----:R-:W-:Y:S02]  /*1f00*/  F2FP.SATFINITE.E4M3.F32.PACK_AB_MERGE_C R39, R71, R5, RZ ;  /* 0x000000054727723e */ /* 0x002fe400048070ff */
[----:B------:R-:W-:Y:S01]  /*1f10*/  PRMT R27, R27, 0x7604, R28 ;  /* 0x000076041b1b7816 */ /* 0x000fe2000000001c */
[----:B------:R-:W-:Y:S01]  /*1f20*/  @!P6 FMUL R46, R46, 0.5 ;  /* 0x3f0000002e2ee820 */ /* 0x000fe20000400000 */
[----:B------:R1:W3:Y:S01]  /*1f30*/  MUFU.EX2 R20, R35 ;  /* 0x0000002300147308 */ /* 0x0002e20000000800 */
[----:B----4-:R-:W-:Y:S01]  /*1f40*/  @!P4 FMUL R22, R22, R22 ;  /* 0x000000161616c220 */ /* 0x010fe20000400000 */
[----:B------:R-:W-:Y:S02]  /*1f50*/  FSETP.GEU.AND P4, PT, R51, -126, PT ;  /* 0xc2fc00003300780b */ /* 0x000fe40003f8e000 */
[C---:B------:R-:W-:Y:S02]  /*1f60*/  F2FP.SATFINITE.E4M3.F32.PACK_AB_MERGE_C R48, R71.reuse, R48, RZ ;  /* 0x000000304730723e */ /* 0x040fe400048070ff */
[----:B------:R-:W-:Y:S01]  /*1f70*/  F2FP.SATFINITE.E4M3.F32.PACK_AB_MERGE_C R37, R71, R22, RZ ;  /* 0x000000164725723e */ /* 0x000fe200048070ff */
[----:B------:R-:W-:Y:S01]  /*1f80*/  @!P2 FMUL R6, R6, 0.5 ;  /* 0x3f0000000606a820 */ /* 0x000fe20000400000 */
[----:B------:R-:W4:Y:S01]  /*1f90*/  MUFU.EX2 R38, R38 ;  /* 0x0000002600267308 */ /* 0x000f220000000800 */
[----:B--2---:R-:W-:Y:S01]  /*1fa0*/  @!P3 FMUL R42, R42, R42 ;  /* 0x0000002a2a2ab220 */ /* 0x004fe20000400000 */
[----:B------:R-:W-:-:S02]  /*1fb0*/  FSETP.GEU.AND P3, PT, R54, -126, PT ;  /* 0xc2fc00003600780b */ /* 0x000fc40003f6e000 */
[----:B-1----:R-:W-:Y:S02]  /*1fc0*/  F2FP.SATFINITE.E4M3.F32.PACK_AB_MERGE_C R35, R71, R14, RZ ;  /* 0x0000000e4723723e */ /* 0x002fe400048070ff */
[----:B------:R-:W-:Y:S01]  /*1fd0*/  LOP3.LUT R52, R52, 0xff, RZ, 0xc0, !PT ;  /* 0x000000ff34347812 */ /* 0x000fe200078ec0ff */
[----:B------:R-:W-:Y:S01]  /*1fe0*/  @!P4 FMUL R51, R51, 0.5 ;  /* 0x3f0000003333c820 */ /* 0x000fe20000400000 */
[----:B------:R-:W1:Y:S01]  /*1ff0*/  MUFU.EX2 R46, R46 ;  /* 0x0000002e002e7308 */ /* 0x000e620000000800 */
[----:B---3--:R-:W-:Y:S01]  /*2000*/  @!P5 FMUL R20, R20, R20 ;  /* 0x000000141414d220 */ /* 0x008fe20000400000 */
[----:B------:R-:W-:Y:S02]  /*2010*/  FSETP.GEU.AND P5, PT, R47, -126, PT ;  /* 0xc2fc00002f00780b */ /* 0x000fe40003fae000 */
[----:B------:R-:W-:Y:S02]  /*2020*/  LOP3.LUT R35, R35, 0xffff, RZ, 0xc0, !PT ;  /* 0x0000ffff23237812 */ /* 0x000fe400078ec0ff */
[----:B------:R-:W-:Y:S01]  /*2030*/  F2FP.SATFINITE.E4M3.F32.PACK_AB_MERGE_C R33, R71, R20, RZ ;  /* 0x000000144721723e */ /* 0x000fe200048070ff */
[----:B------:R-:W-:Y:S01]  /*2040*/  @!P3 FMUL R54, R54, 0.5 ;  /* 0x3f0000003636b820 */ /* 0x000fe20000400000 */
[----:B------:R-:W2:Y:S01]  /*2050*/  MUFU.EX2 R51, R51 ;  /* 0x0000003300337308 */ /* 0x000ea20000000800 */
[----:B----4-:R-:W-:Y:S01]  /*2060*/  @!P1 FMUL R38, R38, R38 ;  /* 0x0000002626269220 */ /* 0x010fe20000400000 */
[----:B------:R-:W-:-:S02]  /*2070*/  FSETP.GEU.AND P1, PT, R50, -126, PT ;  /* 0xc2fc00003200780b */ /* 0x000fc40003f2e000 */
[----:B------:R-:W-:Y:S02]  /*2080*/  PRMT R35, R35, 0x7604, R36 ;  /* 0x0000760423237816 */ /* 0x000fe40000000024 */
[----:B------:R-:W-:Y:S01]  /*2090*/  LOP3.LUT R39, R39, 0xffff, RZ, 0xc0, !PT ;  /* 0x0000ffff27277812 */ /* 0x000fe200078ec0ff */
[----:B------:R-:W-:Y:S01]  /*20a0*/  @!P5 FMUL R47, R47, 0.5 ;  /* 0x3f0000002f2fd820 */ /* 0x000fe20000400000 */
[----:B------:R-:W3:Y:S01]  /*20b0*/  MUFU.EX2 R6, R6 ;  /* 0x0000000600067308 */ /* 0x000ee20000000800 */
[----:B-1----:R-:W-:Y:S01]  /*20c0*/  @!P6 FMUL R46, R46, R46 ;  /* 0x0000002e2e2ee220 */ /* 0x002fe20000400000 */
[----:B------:R-:W-:Y:S01]  /*20d0*/  ISETP.GT.U32.AND P6, PT, R7, 0x1, PT ;  /* 0x000000010700780c */ /* 0x000fe20003fc4070 */
[----:B------:R-:W-:Y:S01]  /*20e0*/  FADD R7, R24, R40 ;  /* 0x0000002818077221 */ /* 0x000fe20000000000 */
[----:B------:R-:W-:Y:S01]  /*20f0*/  FADD R24, R12, R49 ;  /* 0x000000310c187221 */ /* 0x000fe20000000000 */
[----:B------:R-:W-:Y:S01]  /*2100*/  FADD R12, R14, R5 ;  /* 0x000000050e0c7221 */ /* 0x000fe20000000000 */
[----:B------:R-:W-:Y:S01]  /*2110*/  FADD R5, R26, R42 ;  /* 0x0000002a1a057221 */ /* 0x000fe20000000000 */
[----:B------:R-:W-:Y:S01]  /*2120*/  @!P1 FMUL R50, R50, 0.5 ;  /* 0x3f00000032329820 */ /* 0x000fe20000400000 */
[----:B------:R-:W1:Y:S01]  /*2130*/  MUFU.EX2 R54, R54 ;  /* 0x0000003600367308 */ /* 0x000e620000000800 */
[----:B--2---:R-:W-:Y:S01]  /*2140*/  @!P4 FMUL R51, R51, R51 ;  /* 0x000000333333c220 */ /* 0x004fe20000400000 */
[C---:B------:R-:W-:Y:S01]  /*2150*/  F2FP.SATFINITE.E4M3.F32.PACK_AB_MERGE_C R26, R71.reuse, R26, RZ ;  /* 0x0000001a471a723e */ /* 0x040fe200048070ff */
[----:B------:R-:W-:Y:S01]  /*2160*/  FADD R15, R30, R46 ;  /* 0x0000002e1e0f7221 */ /* 0x000fe20000000000 */
[C---:B------:R-:W-:Y:S01]  /*2170*/  F2FP.SATFINITE.E4M3.F32.PACK_AB_MERGE_C R30, R71.reuse, R30, RZ ;  /* 0x0000001e471e723e */ /* 0x040fe200048070ff */
[----:B------:R-:W-:Y:S01]  /*2180*/  FADD R17, R20, R51 ;  /* 0x0000003314117221 */ /* 0x000fe20000000000 */
[C---:B------:R-:W-:Y:S01]  /*2190*/  F2FP.SATFINITE.E4M3.F32.PACK_AB_MERGE_C R40, R71.reuse, R40, RZ ;  /* 0x000000284728723e */ /* 0x040fe200048070ff */
[----:B------:R-:W-:Y:S01]  /*21a0*/  FADD R14, R16, R43 ;  /* 0x0000002b100e7221 */ /* 0x000fe20000000000 */
[----:B------:R-:W2:Y:S01]  /*21b0*/  MUFU.EX2 R47, R47 ;  /* 0x0000002f002f7308 */ /* 0x000ea20000000800 */
[----:B---3--:R-:W-:Y:S01]  /*21c0*/  @!P2 FMUL R6, R6, R6 ;  /* 0x000000060606a220 */ /* 0x008fe20000400000 */
[----:B------:R-:W-:Y:S01]  /*21d0*/  IMAD.U32 R26, R26, 0x10000, RZ ;  /* 0x000100001a1a7824 */ /* 0x000fe200078e00ff */
[----:B------:R-:W-:Y:S01]  /*21e0*/  F2FP.SATFINITE.E4M3.F32.PACK_AB_MERGE_C R42, R71, R42, RZ ;  /* 0x0000002a472a723e */ /* 0x000fe200048070ff */
[----:B------:R-:W-:Y:S01]  /*21f0*/  FADD R7, R7, R10 ;  /* 0x0000000a07077221 */ /* 0x000fe20000000000 */
[----:B------:R-:W-:Y:S01]  /*2200*/  FADD R19, R22, R6 ;  /* 0x0000000616137221 */ /* 0x000fe20000000000 */
[----:B------:R-:W-:Y:S01]  /*2210*/  LOP3.LUT R22, R23, 0xffff, RZ, 0xc0, !PT ;  /* 0x0000ffff17167812 */ /* 0x000fe200078ec0ff */
[----:B------:R-:W-:Y:S01]  /*2220*/  IMAD.SHL.U32 R10, R29, 0x1000000, RZ ;  /* 0x010000001d0a7824 */ /* 0x000fe200078e00ff */
[----:B------:R-:W3:Y:S01]  /*2230*/  MUFU.EX2 R50, R50 ;  /* 0x0000003200327308 */ /* 0x000ee20000000800 */
[----:B-1----:R-:W-:Y:S01]  /*2240*/  @!P3 FMUL R54, R54, R54 ;  /* 0x000000363636b220 */ /* 0x002fe20000400000 */
[C---:B------:R-:W-:Y:S01]  /*2250*/  F2FP.SATFINITE.E4M3.F32.PACK_AB_MERGE_C R43, R71.reuse, R43, RZ ;  /* 0x0000002b472b723e */ /* 0x040fe200048070ff */
[----:B------:R-:W-:Y:S01]  /*2260*/  IMAD.U32 R23, R42, 0x10000, RZ ;  /* 0x000100002a177824 */ /* 0x000fe200078e00ff */
[----:B------:R-:W-:Y:S01]  /*2270*/  PRMT R21, R22, 0x7604, R21 ;  /* 0x0000760416157816 */ /* 0x000fe20000000015 */
[----:B------:R-:W-:Y:S01]  /*2280*/  FADD R20, R38, R54 ;  /* 0x0000003626147221 */ /* 0x000fe20000000000 */
[----:B------:R-:W-:Y:S01]  /*2290*/  F2FP.SATFINITE.E4M3.F32.PACK_AB_MERGE_C R38, R71, R38, RZ ;  /* 0x000000264726723e */ /* 0x000fe200048070ff */
[----:B------:R-:W-:Y:S01]  /*22a0*/  FADD R7, R7, R8 ;  /* 0x0000000807077221 */ /* 0x000fe20000000000 */
[----:B------:R-:W-:Y:S01]  /*22b0*/  SHF.L.U32 R30, R30, 0x10, RZ ;  /* 0x000000101e1e7819 */ /* 0x000fe200000006ff */
[----:B--2---:R-:W-:Y:S01]  /*22c0*/  @!P5 FMUL R47, R47, R47 ;  /* 0x0000002f2f2fd220 */ /* 0x004fe20000400000 */
[----:B------:R-:W-:Y:S01]  /*22d0*/  F2FP.SATFINITE.E4M3.F32.PACK_AB_MERGE_C R49, R71, R49, RZ ;  /* 0x000000314731723e */ /* 0x000fe200048070ff */
[----:B------:R-:W-:Y:S01]  /*22e0*/  FADD R20, R15, R20 ;  /* 0x000000140f147221 */ /* 0x000fe20000000000 */
[----:B------:R-:W-:Y:S01]  /*22f0*/  SHF.L.U32 R38, R38, 0x10, RZ ;  /* 0x0000001026267819 */ /* 0x000fe200000006ff */
[----:B------:R-:W-:Y:S01]  /*2300*/  FADD R16, R18, R47 ;  /* 0x0000002f12107221 */ /* 0x000fe20000000000 */
[----:B------:R-:W-:Y:S01]  /*2310*/  LOP3.LUT R37, R37, 0xffff, RZ, 0xc0, !PT ;  /* 0x0000ffff25257812 */ /* 0x000fe200078ec0ff */
[----:B------:R-:W-:Y:S01]  /*2320*/  FADD R9, R9, R24 ;  /* 0x0000001809097221 */ /* 0x000fe20000000000 */
[C---:B------:R-:W-:Y:S01]  /*2330*/  F2FP.SATFINITE.E4M3.F32.PACK_AB_MERGE_C R46, R71.reuse, R46, RZ ;  /* 0x0000002e472e723e */ /* 0x040fe200048070ff */
[----:B---3--:R-:W-:Y:S01]  /*2340*/  @!P1 FMUL R50, R50, R50 ;  /* 0x0000003232329220 */ /* 0x008fe20000400000 */
[----:B------:R-:W-:Y:S01]  /*2350*/  F2FP.SATFINITE.E4M3.F32.PACK_AB_MERGE_C R47, R71, R47, RZ ;  /* 0x0000002f472f723e */ /* 0x000fe200048070ff */
[----:B------:R-:W-:Y:S01]  /*2360*/  FADD R12, R11, R12 ;  /* 0x0000000c0b0c7221 */ /* 0x000fe20000000000 */
[C---:B------:R-:W-:Y:S01]  /*2370*/  F2FP.SATFINITE.E4M3.F32.PACK_AB_MERGE_C R51, R71.reuse, R51, RZ ;  /* 0x000000334733723e */ /* 0x040fe200048070ff */
[----:B------:R-:W-:Y:S01]  /*2380*/  FADD R18, R34, R50 ;  /* 0x0000003222127221 */ /* 0x000fe20000000000 */
[C---:B------:R-:W-:Y:S01]  /*2390*/  F2FP.SATFINITE.E4M3.F32.PACK_AB_MERGE_C R34, R71.reuse, R34, RZ ;  /* 0x000000224722723e */ /* 0x040fe200048070ff */
[----:B------:R-:W-:Y:S01]  /*23a0*/  FADD R14, R14, R17 ;  /* 0x000000110e0e7221 */ /* 0x000fe20000000000 */
[----:B------:R-:W-:Y:S01]  /*23b0*/  F2FP.SATFINITE.E4M3.F32.PACK_AB_MERGE_C R50, R71, R50, RZ ;  /* 0x000000324732723e */ /* 0x000fe200048070ff */
[----:B------:R-:W-:Y:S01]  /*23c0*/  FADD R5, R5, R18 ;  /* 0x0000001205057221 */ /* 0x000fe20000000000 */
[----:B------:R-:W-:Y:S01]  /*23d0*/  F2FP.SATFINITE.E4M3.F32.PACK_AB_MERGE_C R54, R71, R54, RZ ;  /* 0x000000364736723e */ /* 0x000fe200048070ff */
[----:B------:R-:W-:Y:S01]  /*23e0*/  IMAD.U32 R34, R34, 0x10000, RZ ;  /* 0x0001000022227824 */ /* 0x000fe200078e00ff */
[----:B------:R-:W-:Y:S01]  /*23f0*/  LOP3.LUT R40, R40, 0xff, RZ, 0xc0, !PT ;  /* 0x000000ff28287812 */ /* 0x000fe200078ec0ff */
[----:B------:R-:W-:Y:S01]  /*2400*/  FADD R19, R16, R19 ;  /* 0x0000001310137221 */ /* 0x000fe20000000000 */
[----:B------:R-:W-:Y:S01]  /*2410*/  LOP3.LUT R41, R41, 0xffff, RZ, 0xc0, !PT ;  /* 0x0000ffff29297812 */ /* 0x000fe200078ec0ff */
[----:B------:R-:W-:Y:S01]  /*2420*/  FADD R20, R5, R20 ;  /* 0x0000001405147221 */ /* 0x000fe20000000000 */
[----:B------:R-:W-:Y:S01]  /*2430*/  LOP3.LUT R44, R44, 0xff, RZ, 0xc0, !PT ;  /* 0x000000ff2c2c7812 */ /* 0x000fe200078ec0ff */
[----:B------:R-:W-:Y:S01]  /*2440*/  FADD R12, R9, R12 ;  /* 0x0000000c090c7221 */ /* 0x000fe20000000000 */
[----:B------:R-:W-:Y:S01]  /*2450*/  F2FP.SATFINITE.E4M3.F32.PACK_AB_MERGE_C R71, R71, R6, RZ ;  /* 0x000000064747723e */ /* 0x000fe200048070ff */
[----:B------:R-:W-:Y:S01]  /*2460*/  FADD R19, R14, R19 ;  /* 0x000000130e137221 */ /* 0x000fe20000000000 */
[----:B------:R-:W-:Y:S01]  /*2470*/  LOP3.LUT R32, R32, 0xff, RZ, 0xc0, !PT ;  /* 0x000000ff20207812 */ /* 0x000fe200078ec0ff */
[----:B------:R-:W-:Y:S01]  /*2480*/  FADD R7, R7, R12 ;  /* 0x0000000c07077221 */ /* 0x000fe20000000000 */
[----:B------:R-:W-:-:S02]  /*2490*/  LOP3.LUT R31, R31, 0xffff, RZ, 0xc0, !PT ;  /* 0x0000ffff1f1f7812 */ /* 0x000fc400078ec0ff */
[----:B------:R-:W-:Y:S02]  /*24a0*/  LOP3.LUT R25, R25, 0xffff, RZ, 0xc0, !PT ;  /* 0x0000ffff19197812 */ /* 0x000fe400078ec0ff */
[----:B------:R-:W-:Y:S02]  /*24b0*/  LOP3.LUT R21, R21, 0xff0000, R26, 0xf8, !PT ;  /* 0x00ff000015157812 */ /* 0x000fe400078ef81a */
[----:B------:R-:W-:Y:S02]  /*24c0*/  LOP3.LUT R27, R27, 0xff0000, R30, 0xf8, !PT ;  /* 0x00ff00001b1b7812 */ /* 0x000fe400078ef81e */
[----:B------:R-:W-:Y:S02]  /*24d0*/  LOP3.LUT R43, R43, 0xffff, RZ, 0xc0, !PT ;  /* 0x0000ffff2b2b7812 */ /* 0x000fe400078ec0ff */
[----:B------:R-:W-:Y:S02]  /*24e0*/  LOP3.LUT R48, R48, 0xff, RZ, 0xc0, !PT ;  /* 0x000000ff30307812 */ /* 0x000fe400078ec0ff */
[----:B------:R-:W-:-:S02]  /*24f0*/  LOP3.LUT R49, R49, 0xffff, RZ, 0xc0, !PT ;  /* 0x0000ffff31317812 */ /* 0x000fc400078ec0ff */
[----:B------:R-:W-:Y:S02]  /*2500*/  PRMT R52, R39, 0x7604, R52 ;  /* 0x0000760427347816 */ /* 0x000fe40000000034 */
[----:B------:R-:W-:Y:S02]  /*2510*/  LOP3.LUT R35, R35, 0xff0000, R38, 0xf8, !PT ;  /* 0x00ff000023237812 */ /* 0x000fe400078ef826 */
[----:B------:R-:W-:Y:S02]  /*2520*/  SHF.L.U32 R26, R37, 0x18, RZ ;  /* 0x00000018251a7819 */ /* 0x000fe400000006ff */
[----:B------:R-:W-:Y:S01]  /*2530*/  PRMT R40, R41, 0x7604, R40 ;  /* 0x0000760429287816 */ /* 0x000fe20000000028 */
[----:B------:R-:W-:Y:S01]  /*2540*/  IMAD.U32 R41, R50, 0x10000, RZ ;  /* 0x0001000032297824 */ /* 0x000fe200078e00ff */
[----:B------:R-:W-:Y:S02]  /*2550*/  PRMT R44, R45, 0x7604, R44 ;  /* 0x000076042d2c7816 */ /* 0x000fe4000000002c */
[----:B------:R-:W-:-:S02]  /*2560*/  SHF.L.U32 R39, R46, 0x10, RZ ;  /* 0x000000102e277819 */ /* 0x000fc400000006ff */
[----:B------:R-:W-:Y:S02]  /*2570*/  LOP3.LUT R47, R47, 0xffff, RZ, 0xc0, !PT ;  /* 0x0000ffff2f2f7812 */ /* 0x000fe400078ec0ff */
[----:B------:R-:W-:Y:S02]  /*2580*/  PRMT R31, R31, 0x7604, R32 ;  /* 0x000076041f1f7816 */ /* 0x000fe40000000020 */
[----:B------:R-:W-:Y:S01]  /*2590*/  SHF.L.U32 R6, R25, 0x18, RZ ;  /* 0x0000001819067819 */ /* 0x000fe200000006ff */
[----:B------:R-:W-:Y:S01]  /*25a0*/  IMAD.MOV.U32 R25, RZ, RZ, 0x2130 ;  /* 0x00002130ff197424 */ /* 0x000fe200078e00ff */
[----:B------:R-:W-:Y:S02]  /*25b0*/  LOP3.LUT R33, R33, 0xffff, RZ, 0xc0, !PT ;  /* 0x0000ffff21217812 */ /* 0x000fe400078ec0ff */
[----:B------:R-:W-:Y:S02]  /*25c0*/  LOP3.LUT R71, R71, 0xffff, RZ, 0xc0, !PT ;  /* 0x0000ffff47477812 */ /* 0x000fe400078ec0ff */
[----:B------:R-:W-:Y:S01]  /*25d0*/  LOP3.LUT R27, R27, R10, RZ, 0xfc, !PT ;  /* 0x0000000a1b1b7212 */ /* 0x000fe200078efcff */
[----:B------:R-:W-:Y:S01]  /*25e0*/  IMAD.SHL.U32 R10, R43, 0x1000000, RZ ;  /* 0x010000002b0a7824 */ /* 0x000fe200078e00ff */
[----:B------:R-:W-:Y:S01]  /*25f0*/  PRMT R48, R49, 0x7604, R48 ;  /* 0x0000760431307816 */ /* 0x000fe20000000030 */
[----:B------:R-:W-:Y:S01]  /*2600*/  IMAD.SHL.U32 R30, R71, 0x1000000, RZ ;  /* 0x01000000471e7824 */ /* 0x000fe200078e00ff */
[----:B------:R-:W-:-:S02]  /*2610*/  SHF.L.U32 R45, R54, 0x10, RZ ;  /* 0x00000010362d7819 */ /* 0x000fc400000006ff */
[----:B------:R-:W-:Y:S02]  /*2620*/  LOP3.LUT R35, R35, R26, RZ, 0xfc, !PT ;  /* 0x0000001a23237212 */ /* 0x000fe400078efcff */
[----:B------:R-:W-:Y:S02]  /*2630*/  LOP3.LUT R51, R51, 0xffff, RZ, 0xc0, !PT ;  /* 0x0000ffff33337812 */ /* 0x000fe400078ec0ff */
[----:B------:R-:W-:Y:S02]  /*2640*/  LOP3.LUT R23, R40, 0xff0000, R23, 0xf8, !PT ;  /* 0x00ff000028177812 */ /* 0x000fe400078ef817 */
[----:B------:R-:W-:Y:S02]  /*2650*/  LOP3.LUT R39, R44, 0xff0000, R39, 0xf8, !PT ;  /* 0x00ff00002c277812 */ /* 0x000fe400078ef827 */
[----:B------:R-:W-:Y:S02]  /*2660*/  SHF.L.U32 R26, R47, 0x18, RZ ;  /* 0x000000182f1a7819 */ /* 0x000fe400000006ff */
[----:B------:R-:W-:-:S02]  /*2670*/  LOP3.LUT R31, R31, 0xff0000, R34, 0xf8, !PT ;  /* 0x00ff00001f1f7812 */ /* 0x000fc400078ef822 */
[----:B------:R-:W-:Y:S02]  /*2680*/  LOP3.LUT R6, R21, R6, RZ, 0xfc, !PT ;  /* 0x0000000615067212 */ /* 0x000fe400078efcff */
[----:B------:R-:W-:Y:S02]  /*2690*/  SHF.L.U32 R22, R33, 0x18, RZ ;  /* 0x0000001821167819 */ /* 0x000fe400000006ff */
[----:B------:R-:W-:Y:S02]  /*26a0*/  MOV R21, 0x3021 ;  /* 0x0000302100157802 */ /* 0x000fe40000000f00 */
[----:B------:R-:W-:Y:S02]  /*26b0*/  LOP3.LUT R41, R48, 0xff0000, R41, 0xf8, !PT ;  /* 0x00ff000030297812 */ /* 0x000fe400078ef829 */
[----:B------:R-:W-:Y:S02]  /*26c0*/  LOP3.LUT R45, R52, 0xff0000, R45, 0xf8, !PT ;  /* 0x00ff0000342d7812 */ /* 0x000fe400078ef82d */
[----:B------:R-:W-:-:S02]  /*26d0*/  SHF.L.U32 R28, R51, 0x18, RZ ;  /* 0x00000018331c7819 */ /* 0x000fc400000006ff */
[----:B------:R-:W-:Y:S02]  /*26e0*/  LOP3.LUT R10, R23, R10, RZ, 0xfc, !PT ;  /* 0x0000000a170a7212 */ /* 0x000fe400078efcff */
[----:B------:R-:W-:Y:S02]  /*26f0*/  LOP3.LUT R39, R39, R26, RZ, 0xfc, !PT ;  /* 0x0000001a27277212 */ /* 0x000fe400078efcff */
[----:B------:R-:W-:Y:S02]  /*2700*/  LOP3.LUT R22, R31, R22, RZ, 0xfc, !PT ;  /* 0x000000161f167212 */ /* 0x000fe400078efcff */
[----:B------:R-:W-:Y:S02]  /*2710*/  SEL R23, R27, R6, P6 ;  /* 0x000000061b177207 */ /* 0x000fe40003000000 */
[----:B------:R-:W-:Y:S02]  /*2720*/  SEL R26, R6, R27, P6 ;  /* 0x0000001b061a7207 */ /* 0x000fe40003000000 */
[----:B------:R-:W-:-:S02]  /*2730*/  SHF.R.U32.HI R6, RZ, R0, R21 ;  /* 0x00000000ff067219 */ /* 0x000fc40000011615 */
[----:B------:R-:W-:Y:S02]  /*2740*/  LOP3.LUT R28, R41, R28, RZ, 0xfc, !PT ;  /* 0x0000001c291c7212 */ /* 0x000fe400078efcff */
[----:B------:R-:W-:Y:S02]  /*2750*/  LOP3.LUT R45, R45, R30, RZ, 0xfc, !PT ;  /* 0x0000001e2d2d7212 */ /* 0x000fe400078efcff */
[----:B------:R-:W-:Y:S02]  /*2760*/  SHF.R.U32.HI R21, RZ, R0, R25 ;  /* 0x00000000ff157219 */ /* 0x000fe40000011619 */
[----:B------:R-:W-:Y:S02]  /*2770*/  SEL R25, R35, R22, P6 ;  /* 0x0000001623197207 */ /* 0x000fe40003000000 */
[----:B------:R-:W-:Y:S02]  /*2780*/  SEL R22, R22, R35, P6 ;  /* 0x0000002316167207 */ /* 0x000fe40003000000 */
[----:B------:R-:W-:-:S02]  /*2790*/  SEL R27, R39, R10, P6 ;  /* 0x0000000a271b7207 */ /* 0x000fc40003000000 */
[----:B------:R-:W-:Y:S02]  /*27a0*/  LOP3.LUT R6, R6, 0xf, RZ, 0xc0, !PT ;  /* 0x0000000f06067812 */ /* 0x000fe400078ec0ff */
[----:B------:R-:W-:Y:S02]  /*27b0*/  LOP3.LUT R21, R21, 0xf, RZ, 0xc0, !PT ;  /* 0x0000000f15157812 */ /* 0x000fe400078ec0ff */
[----:B------:R-:W-:Y:S01]  /*27c0*/  SEL R10, R10, R39, P6 ;  /* 0x000000270a0a7207 */ /* 0x000fe20003000000 */
[----:B------:R-:W-:Y:S01]  /*27d0*/  SHFL.IDX PT, R25, R25, R6, 0x1c1f ;  /* 0x001c1f0619197589 */ /* 0x000fe200000e0000 */
[----:B------:R-:W-:Y:S02]  /*27e0*/  SEL R29, R45, R28, P6 ;  /* 0x0000001c2d1d7207 */ /* 0x000fe40003000000 */
[----:B------:R-:W-:Y:S01]  /*27f0*/  SEL R28, R28, R45, P6 ;  /* 0x0000002d1c1c7207 */ /* 0x000fe20003000000 */
[----:B------:R-:W1:Y:S01]  /*2800*/  SHFL.IDX PT, R22, R22, R21, 0x1c1f ;  /* 0x001c1f1516167589 */ /* 0x000e6200000e0000 */
[----:B------:R-:W-:-:S03]  /*2810*/  MOV R8, 0x3276 ;  /* 0x0000327600087802 */ /* 0x000fc60000000f00 */
[----:B------:R-:W-:Y:S04]  /*2820*/  SHFL.IDX PT, R23, R23, R6, 0x1c1f ;  /* 0x001c1f0617177589 */ /* 0x000fe800000e0000 */
[----:B------:R-:W2:Y:S04]  /*2830*/  SHFL.IDX PT, R26, R26, R21, 0x1c1f ;  /* 0x001c1f151a1a7589 */ /* 0x000ea800000e0000 */
[----:B------:R-:W-:Y:S04]  /*2840*/  SHFL.IDX PT, R27, R27, R6, 0x1c1f ;  /* 0x001c1f061b1b7589 */ /* 0x000fe800000e0000 */
[----:B------:R-:W3:Y:S04]  /*2850*/  SHFL.IDX PT, R10, R10, R21, 0x1c1f ;  /* 0x001c1f150a0a7589 */ /* 0x000ee800000e0000 */
[----:B------:R4:W-:Y:S04]  /*2860*/  SHFL.IDX PT, R29, R29, R6, 0x1c1f ;  /* 0x001c1f061d1d7589 */ /* 0x0009e800000e0000 */
[----:B------:R-:W5:Y:S01]  /*2870*/  SHFL.IDX PT, R28, R28, R21, 0x1c1f ;  /* 0x001c1f151c1c7589 */ /* 0x000f6200000e0000 */
[----:B----4-:R-:W-:-:S04]  /*2880*/  MOV R6, 0x1054 ;  /* 0x0000105400067802 */ /* 0x010fc80000000f00 */
[----:B------:R-:W-:Y:S02]  /*2890*/  SEL R5, R6, 0x5410, P6 ;  /* 0x0000541006057807 */ /* 0x000fe40003000000 */
[----:B------:R-:W-:Y:S01]  /*28a0*/  SEL R6, R8, 0x7632, P6 ;  /* 0x0000763208067807 */ /* 0x000fe20003000000 */
[----:B------:R-:W-:Y:S01]  /*28b0*/  FADD R8, R20, R19 ;  /* 0x0000001314087221 */ /* 0x000fe20000000000 */
[CCC-:B-1----:R-:W-:Y:S02]  /*28c0*/  PRMT R34, R25.reuse, R5.reuse, R22.reuse ;  /* 0x0000000519227216 */ /* 0x1c2fe40000000016 */
[-C--:B------:R-:W-:Y:S02]  /*28d0*/  PRMT R35, R25, R6.reuse, R22 ;  /* 0x0000000619237216 */ /* 0x080fe40000000016 */
[C-C-:B--2---:R-:W-:Y:S02]  /*28e0*/  PRMT R32, R23.reuse, R5, R26.reuse ;  /* 0x0000000517207216 */ /* 0x144fe4000000001a */
[----:B------:R-:W-:-:S02]  /*28f0*/  PRMT R33, R23, R6, R26 ;  /* 0x0000000617217216 */ /* 0x000fc4000000001a */
[CCC-:B---3--:R-:W-:Y:S02]  /*2900*/  PRMT R24, R27.reuse, R5.reuse, R10.reuse ;  /* 0x000000051b187216 */ /* 0x1c8fe4000000000a */
[-C--:B------:R-:W-:Y:S02]  /*2910*/  PRMT R25, R27, R6.reuse, R10 ;  /* 0x000000061b197216 */ /* 0x080fe4000000000a */
[C-C-:B-----5:R-:W-:Y:S02]  /*2920*/  PRMT R26, R29.reuse, R5, R28.reuse ;  /* 0x000000051d1a7216 */ /* 0x160fe4000000001c */
[----:B------:R-:W-:Y:S01]  /*2930*/  PRMT R27, R29, R6, R28 ;  /* 0x000000061d1b7216 */ /* 0x000fe2000000001c */
[----:B------:R-:W-:Y:S06]  /*2940*/  @!P0 BRA `(.L_x_19) ;  /* 0x0000000000048947 */ /* 0x000fec0003800000 */
[----:B------:R-:W-:Y:S01]  /*2950*/  BPT.TRAP 0x1 ;  /* 0x000000040000795c */ /* 0x000fe20000300000 */
.L_x_19:
[----:B------:R-:W1:Y:S02]  /*2960*/  SYNCS.PHASECHK.TRANS64.TRYWAIT P1, [UR36+0x18808], R2 ;  /* 0x01880802ff0075a7 */ /* 0x000e640008020164 */
[----:B-1----:R-:W-:Y:S05]  /*2970*/  @!P1 BRA `(.L_x_20) ;  /* 0x0000007000cc9947 */ /* 0x002fea0003800000 */
.L_x_102:
[----:B------:R-:W-:Y:S01]  /*2980*/  UIADD3 UR10, UR6, 0x380, URZ ;  /* 0x00000380060a7890 */ /* 0x000fe2000fffe03f */
[----:B------:R-:W-:Y:S01]  /*2990*/  WARPGROUP.ARRIVE ;  /* 0x00000000000079c5 */ /* 0x000fe20000000000 */
[----:B------:R-:W-:Y:S01]  /*29a0*/  UMOV UR11, 0x80000020 ;  /* 0x80000020000b7882 */ /* 0x000fe20000000000 */
[----:B------:R-:W-:Y:S01]  /*29b0*/  UIADD3 UR14, UR6, 0x400, URZ ;  /* 0x00000400060e7890 */ /* 0x000fe2000fffe03f */
[----:B------:R-:W-:Y:S01]  /*29c0*/  UMOV UR15, 0x80000020 ;  /* 0x80000020000f7882 */ /* 0x000fe20000000000 */
[----:B------:R-:W-:Y:S01]  /*29d0*/  UIADD3 UR18, UR6, 0x480, URZ ;  /* 0x0000048006127890 */ /* 0x000fe2000fffe03f */
[----:B------:R-:W-:-:S03]  /*29e0*/  UMOV UR19, 0x80000020 ;  /* 0x8000002000137882 */ /* 0x000fc60000000000 */
[----:B------:R-:W-:Y:S01]  /*29f0*/  QGMMA.64x32x32.F32.E4M3.E4M3 R152, R32, gdesc[UR8], RZ, !UPT, gsb0 ;  /* 0x0060000820987df3 */ /* 0x000fe2000c0008ff */
[----:B------:R-:W-:Y:S01]  /*2a00*/  UIADD3 UR22, UR6, 0x500, URZ ;  /* 0x0000050006167890 */ /* 0x000fe2000fffe03f */
[----:B------:R-:W-:Y:S01]  /*2a10*/  UMOV UR23, 0x80000020 ;  /* 0x8000002000177882 */ /* 0x000fe20000000000 */
[----:B------:R-:W-:Y:S01]  /*2a20*/  UIADD3 UR10, UR6, 0x580, URZ ;  /* 0x00000580060a7890 */ /* 0x000fe2000fffe03f */
[----:B------:R-:W-:Y:S01]  /*2a30*/  UMOV UR11, 0x80000020 ;  /* 0x80000020000b7882 */ /* 0x000fe20000000000 */
[----:B------:R-:W-:Y:S02]  /*2a40*/  WARPGROUP.DEPBAR.LE gsb0, 0x0 ;  /* 0x00008000000079c5 */ /* 0x000fe40000010000 */
[----:B------:R-:W-:-:S06]  /*2a50*/  WARPGROUP.ARRIVE ;  /* 0x00000000000079c5 */ /* 0x000fcc0000000000 */
[----:B------:R-:W-:Y:S01]  /*2a60*/  QGMMA.64x32x32.F32.E4M3.E4M3 R136, R32, gdesc[UR12], RZ, !UPT, gsb0 ;  /* 0x0060000c20887df3 */ /* 0x000fe2000c0008ff */
        /* <DEDUP_REMOVED lines=29> */
[----:B------:R-:W-:Y:S01]  /*2c40*/  QGMMA.64x32x32.F32.E4M3.E4M3 R152, R24, gdesc[UR8], R152, gsb0 ;  /* 0x0060000818987df3 */ /* 0x000fe20008000898 */
        /* <DEDUP_REMOVED lines=14> */
[----:B------:R-:W-:Y:S03]  /*2d30*/  QGMMA.64x32x32.F32.E4M3.E4M3 R104, R24, gdesc[UR20], R104, gsb0 ;  /* 0x0060001418687df3 */ /* 0x000fe60008000868 */
        /* <DEDUP_REMOVED lines=10> */
[----:B------:R-:W-:Y:S05]  /*2de0*/  @!P0 BRA `(.L_x_21) ;  /* 0x0000000000048947 */ /* 0x000fea0003800000 */
[----:B------:R-:W-:Y:S01]  /*2df0*/  BPT.TRAP 0x1 ;  /* 0x000000040000795c */ /* 0x000fe20000300000 */
.L_x_21:
[----:B------:R-:W-:Y:S02]  /*2e00*/  UISETP.GT.U32.AND UP0, UPT, UR4, 0x1, UPT ;  /* 0x000000010400788c */ /* 0x000fe4000bf04070 */
[----:B------:R-:W-:-:S04]  /*2e10*/  UIADD3 UR5, UR36, 0x18828, URZ ;  /* 0x0001882824057890 */ /* 0x000fc8000fffe03f */
[----:B------:R-:W-:Y:S01]  /*2e20*/  PLOP3.LUT P1, PT, PT, PT, UP0, 0x80, 0x0 ;  /* 0x000000000000781c */ /* 0x000fe20003f2f008 */
[----:B------:R-:W-:-:S09]  /*2e30*/  UPRMT UR5, URZ, 0x654, UR5 ;  /* 0x000006543f057896 */ /* 0x000fd20008000005 */
[----:B------:R-:W-:Y:S03]  /*2e40*/  SYNCS.ARRIVE.TRANS64.RED.A1T0 RZ, [UR5], RZ ;  /* 0x000000ffffff79a7 */ /* 0x000fe60008100405 */
[----:B------:R-:W-:Y:S05]  /*2e50*/  @P1 BRA `(.L_x_22) ;  /* 0x0000000000041947 */ /* 0x000fea0003800000 */
[----:B------:R-:W-:Y:S01]  /*2e60*/  BPT.TRAP 0x1 ;  /* 0x000000040000795c */ /* 0x000fe20000300000 */
.L_x_22:
[----:B-1----:R-:W1:Y:S02]  /*2e70*/  LDC R2, c[0x0][0x28c] ;  /* 0x0000a300ff027b82 */ /* 0x002e640000000800 */
[----:B-1----:R-:W-:-:S13]  /*2e80*/  ISETP.GE.AND P2, PT, R2, 0x41, PT ;  /* 0x000000410200780c */ /* 0x002fda0003f46270 */
[----:B------:R-:W-:Y:S05]  /*2e90*/  @!P2 BRA `(.L_x_23) ;  /* 0x000000280044a947 */ /* 0x000fea0003800000 */
[----:B------:R-:W-:Y:S01]  /*2ea0*/  VIADD R2, R2, 0x3f ;  /* 0x0000003f02027836 */ /* 0x000fe20000000000 */
[----:B------:R-:W-:Y:S01]  /*2eb0*/  MOV R13, R4 ;  /* 0x00000004000d7202 */ /* 0x000fe20000000f00 */
[----:B------:R-:W-:Y:S01]  /*2ec0*/  UMOV UR5, 0x2 ;  /* 0x0000000200057882 */ /* 0x000fe20000000000 */
[----:B------:R-:W-:Y:S01]  /*2ed0*/  MOV R11, R3 ;  /* 0x00000003000b7202 */ /* 0x000fe20000000f00 */
[----:B------:R-:W-:Y:S01]  /*2ee0*/  UMOV UR4, 0x1 ;  /* 0x0000000100047882 */ /* 0x000fe20000000000 */
[----:B------:R-:W-:Y:S01]  /*2ef0*/  SHF.R.S32.HI R9, RZ, 0x1f, R2 ;  /* 0x0000001fff097819 */ /* 0x000fe20000011402 */
[----:B------:R-:W-:-:S03]  /*2f00*/  ULDC UR7, c[0x0][0x604] ;  /* 0x0001810000077ab9 */ /* 0x000fc60000000800 */
[----:B------:R-:W-:Y:S01]  /*2f10*/  LEA.HI R2, R9, R2, RZ, 0x6 ;  /* 0x0000000209027211 */ /* 0x000fe200078f30ff */
[----:B------:R-:W-:-:S03]  /*2f20*/  IMAD.MOV.U32 R9, RZ, RZ, RZ ;  /* 0x000000ffff097224 */ /* 0x000fc600078e00ff */
[----:B------:R-:W-:-:S07]  /*2f30*/  SHF.R.S32.HI R2, RZ, 0x6, R2 ;  /* 0x00000006ff027819 */ /* 0x000fce0000011402 */
.L_x_34:
[----:B------:R-:W-:-:S13]  /*2f40*/  PLOP3.LUT P3, PT, PT, PT, UP1, 0x80, 0x0 ;  /* 0x000000000000781c */ /* 0x000fda0003f6f018 */
[----:B-1----:R-:W-:Y:S05]  /*2f50*/  @!P3 BRA `(.L_x_24) ;  /* 0x000000000004b947 */ /* 0x002fea0003800000 */
[----:B------:R-:W-:Y:S01]  /*2f60*/  BPT.TRAP 0x1 ;  /* 0x000000040000795c */ /* 0x000fe20000300000 */
.L_x_24:
[----:B------:R-:W-:Y:S01]  /*2f70*/  ULEA UR10, UR5, UR36, 0x3 ;  /* 0x00000024050a7291 */ /* 0x000fe2000f8e183f */
[----:B------:R-:W-:-:S08]  /*2f80*/  SHF.L.U32 R3, R9, 0x1f, RZ ;  /* 0x0000001f09037819 */ /* 0x000fd000000006ff */
[----:B------:R-:W1:Y:S02]  /*2f90*/  SYNCS.PHASECHK.TRANS64.TRYWAIT P2, [UR10+0x18800], R3 ;  /* 0x01880003ff0075a7 */ /* 0x000e64000804014a */
[----:B-1----:R-:W-:Y:S05]  /*2fa0*/  @!P2 BRA `(.L_x_25) ;  /* 0x0000006c0058a947 */ /* 0x002fea0003800000 */
.L_x_103:
[----:B------:R-:W-:Y:S01]  /*2fb0*/  UIMAD UR10, UR5, 0x380, UR6 ;  /* 0x00000380050a78a4 */ /* 0x000fe2000f8e0206 */
[----:B------:R-:W-:Y:S01]  /*2fc0*/  WARPGROUP.ARRIVE ;  /* 0x00000000000079c5 */ /* 0x000fe20000000000 */
[----:B------:R-:W-:Y:S01]  /*2fd0*/  UMOV UR11, 0xc0000010 ;  /* 0xc0000010000b7882 */ /* 0x000fe20000000000 */
[----:B------:R-:W-:Y:S01]  /*2fe0*/  UMOV UR15, 0xc0000010 ;  /* 0xc0000010000f7882 */ /* 0x000fe20000000000 */
[----:B------:R-:W-:Y:S02]  /*2ff0*/  UIADD3 UR14, UR10, 0x80, URZ ;  /* 0x000000800a0e7890 */ /* 0x000fe4000fffe03f */
[----:B------:R-:W-:Y:S01]  /*3000*/  UIADD3 UR18, UR10, 0x100, URZ ;  /* 0x000001000a127890 */ /* 0x000fe2000fffe03f */
[----:B------:R-:W-:Y:S02]  /*3010*/  UMOV UR19, 0xc0000010 ;  /* 0xc000001000137882 */ /* 0x000fe40000000000 */
[----:B------:R-:W-:Y:S01]  /*3020*/  QGMMA.64x64x32.F32.E4M3.E4M3 R24, gdesc[UR8], RZ, !UPT, gsb0 ;  /* 0x00e00000081879f3 */ /* 0x000fe2000c0008ff */
[----:B------:R-:W-:Y:S01]  /*3030*/  UIADD3 UR22, UR10, 0x180, URZ ;  /* 0x000001800a167890 */ /* 0x000fe2000fffe03f */
[----:B------:R-:W-:Y:S01]  /*3040*/  UMOV UR23, 0xc0000010 ;  /* 0xc000001000177882 */ /* 0x000fe20000000000 */
[----:B------:R-:W-:Y:S01]  /*3050*/  UIADD3 UR26, UR10, 0x200, URZ ;  /* 0x000002000a1a7890 */ /* 0x000fe2000fffe03f */
[----:B------:R-:W-:Y:S01]  /*3060*/  UMOV UR27, 0xc0000010 ;  /* 0xc0000010001b7882 */ /* 0x000fe20000000000 */
[----:B------:R-:W-:Y:S01]  /*3070*/  UIADD3 UR30, UR10, 0x280, URZ ;  /* 0x000002800a1e7890 */ /* 0x000fe2000fffe03f */
[----:B------:R-:W-:Y:S01]  /*3080*/  UMOV UR31, 0xc0000010 ;  /* 0xc0000010001f7882 */ /* 0x000fe20000000000 */
[----:B------:R-:W-:Y:S01]  /*3090*/  UIADD3 UR34, UR10, 0x300, URZ ;  /* 0x000003000a227890 */ /* 0x000fe2000fffe03f */
[----:B------:R-:W-:Y:S01]  /*30a0*/  UMOV UR35, 0xc0000010 ;  /* 0xc000001000237882 */ /* 0x000fe20000000000 */
[----:B------:R-:W-:-:S04]  /*30b0*/  UIADD3 UR5, UR5, 0x1, URZ ;  /* 0x0000000105057890 */ /* 0x000fc8000fffe03f */
[----:B------:R-:W-:-:S04]  /*30c0*/  UISETP.NE.AND UP0, UPT, UR5, 0x5, UPT ;  /* 0x000000050500788c */ /* 0x000fc8000bf05270 */
[----:B------:R-:W-:Y:S02]  /*30d0*/  USEL UR10, URZ, 0x1, UP0 ;  /* 0x000000013f0a7887 */ /* 0x000fe40008000000 */
[----:B------:R-:W-:-:S04]  /*30e0*/  USEL UR5, UR5, URZ, UP0 ;  /* 0x0000003f05057287 */ /* 0x000fc80008000000 */
[----:B------:R-:W-:Y:S01]  /*30f0*/  LOP3.LUT R9, R9, UR10, RZ, 0x3c, !PT ;  /* 0x0000000a09097c12 */ /* 0x000fe2000f8e3cff */
        /* <DEDUP_REMOVED lines=19> */
[----:B------:R-:W-:Y:S05]  /*3230*/  @!P3 BRA `(.L_x_26) ;  /* 0x000000000004b947 */ /* 0x000fea0003800000 */
[----:B------:R-:W-:Y:S01]  /*3240*/  BPT.TRAP 0x1 ;  /* 0x000000040000795c */ /* 0x000fe20000300000 */
.L_x_26:
[----:B-1----:R-:W-:Y:S01]  /*3250*/  FMNMX R4, R24, R13, !PT ;  /* 0x0000000d18047209 */ /* 0x002fe20007800000 */
[----:B------:R-:W-:Y:S01]  /*3260*/  ULEA UR10, UR5, UR36, 0x3 ;  /* 0x00000024050a7291 */ /* 0x000fe2000f8e183f */
[----:B------:R-:W-:Y:S02]  /*3270*/  FMNMX R12, R26, R11, !PT ;  /* 0x0000000b1a0c7209 */ /* 0x000fe40007800000 */
        /* <DEDUP_REMOVED lines=14> */
[----:B------:R-:W-:-:S05]  /*3360*/  FMNMX R3, R53, R4, !PT ;  /* 0x0000000435037209 */ /* 0x000fca0007800000 */
[----:B------:R-:W1:Y:S02]  /*3370*/  SHFL.BFLY PT, R4, R3, 0x1, 0x1f ;  /* 0x0c201f0003047f89 */ /* 0x000e6400000e0000 */
[----:B-1----:R-:W-:-:S05]  /*3380*/  FMNMX R10, R3, R4, !PT ;  /* 0x00000004030a7209 */ /* 0x002fca0007800000 */
[----:B------:R-:W1:Y:S02]  /*3390*/  SHFL.BFLY PT, R15, R10, 0x2, 0x1f ;  /* 0x0c401f000a0f7f89 */ /* 0x000e6400000e0000 */
[----:B-1----:R-:W-:Y:S02]  /*33a0*/  FMNMX R4, R10, R15, !PT ;  /* 0x0000000f0a047209 */ /* 0x002fe40007800000 */
[----:B------:R-:W-:Y:S02]  /*33b0*/  FMNMX R15, R27, R12, !PT ;  /* 0x0000000c1b0f7209 */ /* 0x000fe40007800000 */
[----:B------:R-:W-:Y:S02]  /*33c0*/  FSETP.NEU.AND P2, PT, R4, -INF , PT ;  /* 0xff8000000400780b */ /* 0x000fe40003f4d000 */
[----:B------:R-:W-:Y:S02]  /*33d0*/  FMNMX R16, R30, R15, !PT ;  /* 0x0000000f1e107209 */ /* 0x000fe40007800000 */
[----:B------:R-:W-:-:S02]  /*33e0*/  FSEL R14, R4, RZ, P2 ;  /* 0x000000ff040e7208 */ /* 0x000fc40001000000 */
[----:B------:R-:W-:-:S03]  /*33f0*/  FMNMX R3, R31, R16, !PT ;  /* 0x000000101f037209 */ /* 0x000fc60007800000 */
[----:B------:R-:W-:Y:S01]  /*3400*/  FMUL R168, R14, UR7 ;  /* 0x000000070ea87c20 */ /* 0x000fe20008400000 */
[----:B------:R-:W-:Y:S01]  /*3410*/  FMNMX R16, R34, R3, !PT ;  /* 0x0000000322107209 */ /* 0x000fe20007800000 */
[----:B------:R-:W-:-:S02]  /*3420*/  FADD R14, -R14, R13 ;  /* 0x0000000d0e0e7221 */ /* 0x000fc40000000100 */
[--C-:B------:R-:W-:Y:S01]  /*3430*/  FFMA R15, R28, UR7, -R168.reuse ;  /* 0x000000071c0f7c23 */ /* 0x100fe200080008a8 */
[----:B------:R-:W-:Y:S01]  /*3440*/  FMNMX R3, R35, R16, !PT ;  /* 0x0000001023037209 */ /* 0x000fe20007800000 */
[--C-:B------:R-:W-:Y:S01]  /*3450*/  FFMA R16, R29, UR7, -R168.reuse ;  /* 0x000000071d107c23 */ /* 0x100fe200080008a8 */
[----:B------:R-:W-:-:S01]  /*3460*/  FFMA R24, R24, UR7, -R168 ;  /* 0x0000000718187c23 */ /* 0x000fc200080008a8 */
[--C-:B------:R-:W-:Y:S01]  /*3470*/  FFMA R12, R25, UR7, -R168.reuse ;  /* 0x00000007190c7c23 */ /* 0x100fe200080008a8 */
[----:B------:R-:W-:Y:S01]  /*3480*/  FSETP.GEU.AND P2, PT, R15, -126, PT ;  /* 0xc2fc00000f00780b */ /* 0x000fe20003f4e000 */
        /* <DEDUP_REMOVED lines=12> */
[----:B------:R-:W-:Y:S01]  /*3550*/  @!P2 FMUL R15, R15, 0.5 ;  /* 0x3f0000000f0fa820 */ /* 0x000fe20000400000 */
[----:B------:R-:W-:-:S01]  /*3560*/  FFMA R48, R48, UR7, -R168 ;  /* 0x0000000730307c23 */ /* 0x000fc200080008a8 */
[----:B------:R-:W-:Y:S01]  /*3570*/  @!P3 FMUL R16, R16, 0.5 ;  /* 0x3f0000001010b820 */ /* 0x000fe20000400000 */
[----:B------:R-:W-:Y:S01]  /*3580*/  FMNMX R3, R43, R18, !PT ;  /* 0x000000122b037209 */ /* 0x000fe20007800000 */
[--C-:B------:R-:W-:Y:S01]  /*3590*/  FFMA R18, R33, UR7, -R168.reuse ;  /* 0x0000000721127c23 */ /* 0x100fe200080008a8 */
[----:B------:R-:W-:-:S01]  /*35a0*/  FFMA R29, R49, UR7, -R168 ;  /* 0x00000007311d7c23 */ /* 0x000fc200080008a8 */
[----:B------:R-:W1:Y:S01]  /*35b0*/  MUFU.EX2 R15, R15 ;  /* 0x0000000f000f7308 */ /* 0x000e620000000800 */
[----:B------:R-:W-:Y:S01]  /*35c0*/  FMNMX R20, R46, R3, !PT ;  /* 0x000000032e147209 */ /* 0x000fe20007800000 */
[----:B------:R-:W-:Y:S01]  /*35d0*/  @!P4 FMUL R24, R24, 0.5 ;  /* 0x3f0000001818c820 */ /* 0x000fe20000400000 */
[----:B------:R-:W-:-:S01]  /*35e0*/  FFMA R53, R53, UR7, -R168 ;  /* 0x0000000735357c23 */ /* 0x000fc200080008a8 */
[----:B------:R-:W-:Y:S01]  /*35f0*/  @!P5 FMUL R12, R12, 0.5 ;  /* 0x3f0000000c0cd820 */ /* 0x000fe20000400000 */
[----:B------:R-:W-:Y:S01]  /*3600*/  FMNMX R3, R47, R20, !PT ;  /* 0x000000142f037209 */ /* 0x000fe20007800000 */
[----:B------:R-:W-:-:S02]  /*3610*/  FMUL R14, R14, UR7 ;  /* 0x000000070e0e7c20 */ /* 0x000fc40008400000 */
[----:B------:R-:W2:Y:S01]  /*3620*/  MUFU.EX2 R16, R16 ;  /* 0x0000001000107308 */ /* 0x000ea20000000800 */
[----:B------:R-:W-:-:S04]  /*3630*/  FMNMX R20, R50, R3, !PT ;  /* 0x0000000332147209 */ /* 0x000fc80007800000 */
[----:B------:R-:W-:Y:S01]  /*3640*/  FMNMX R3, R51, R20, !PT ;  /* 0x0000001433037209 */ /* 0x000fe20007800000 */
[----:B------:R-:W-:-:S02]  /*3650*/  FFMA R20, R37, UR7, -R168 ;  /* 0x0000000725147c23 */ /* 0x000fc400080008a8 */
[----:B------:R-:W3:Y:S01]  /*3660*/  MUFU.EX2 R10, R24 ;  /* 0x00000018000a7308 */ /* 0x000ee20000000800 */
[----:B-1----:R-:W-:Y:S01]  /*3670*/  @!P2 FMUL R15, R15, R15 ;  /* 0x0000000f0f0fa220 */ /* 0x002fe20000400000 */
[----:B------:R-:W-:Y:S02]  /*3680*/  FSETP.GEU.AND P2, PT, R19, -126, PT ;  /* 0xc2fc00001300780b */ /* 0x000fe40003f4e000 */
[----:B------:R-:W-:-:S04]  /*3690*/  FMNMX R22, R54, R3, !PT ;  /* 0x0000000336167209 */ /* 0x000fc80007800000 */
[----:B------:R-:W1:Y:S01]  /*36a0*/  MUFU.EX2 R12, R12 ;  /* 0x0000000c000c7308 */ /* 0x000e620000000800 */
[----:B--2---:R-:W-:Y:S01]  /*36b0*/  @!P3 FMUL R16, R16, R16 ;  /* 0x000000101010b220 */ /* 0x004fe20000400000 */
[----:B------:R-:W-:Y:S02]  /*36c0*/  FSETP.GEU.AND P3, PT, R20, -126, PT ;  /* 0xc2fc00001400780b */ /* 0x000fe40003f6e000 */
[----:B------:R-:W-:Y:S01]  /*36d0*/  FMNMX R3, R55, R22, !PT ;  /* 0x0000001637037209 */ /* 0x000fe20007800000 */
[----:B------:R-:W-:Y:S02]  /*36e0*/  FFMA R22, R44, UR7, -R168 ;  /* 0x000000072c167c23 */ /* 0x000fe400080008a8 */
[----:B------:R-:W-:Y:S01]  /*36f0*/  @!P2 FMUL R19, R19, 0.5 ;  /* 0x3f0000001313a820 */ /* 0x000fe20000400000 */
[----:B---3--:R-:W-:Y:S01]  /*3700*/  @!P4 FMUL R10, R10, R10 ;  /* 0x0000000a0a0ac220 */ /* 0x008fe20000400000 */
[----:B------:R-:W-:Y:S01]  /*3710*/  FSETP.GEU.AND P4, PT, R17, -126, PT ;  /* 0xc2fc00001100780b */ /* 0x000fe20003f8e000 */
[----:B------:R-:W2:Y:S03]  /*3720*/  SHFL.BFLY PT, R24, R3, 0x1, 0x1f ;  /* 0x0c201f0003187f89 */ /* 0x000ea600000e0000 */
[----:B------:R-:W3:Y:S02]  /*3730*/  MUFU.EX2 R19, R19 ;  /* 0x0000001300137308 */ /* 0x000ee40000000800 */
[----:B------:R-:W-:Y:S01]  /*3740*/  @!P3 FMUL R20, R20, 0.5 ;  /* 0x3f0000001414b820 */ /* 0x000fe20000400000 */
[----:B-1----:R-:W-:Y:S01]  /*3750*/  @!P5 FMUL R12, R12, R12 ;  /* 0x0000000c0c0cd220 */ /* 0x002fe20000400000 */
[----:B------:R-:W-:-:S04]  /*3760*/  FSETP.GEU.AND P5, PT, R18, -126, PT ;  /* 0xc2fc00001200780b */ /* 0x000fc80003fae000 */
[----:B------:R-:W1:Y:S01]  /*3770*/  MUFU.EX2 R20, R20 ;  /* 0x0000001400147308 */ /* 0x000e620000000800 */
[----:B------:R-:W-:-:S07]  /*3780*/  @!P4 FMUL R17, R17, 0.5 ;  /* 0x3f0000001111c820 */ /* 0x000fce0000400000 */
[----:B------:R-:W4:Y:S01]  /*3790*/  MUFU.EX2 R17, R17 ;  /* 0x0000001100117308 */ /* 0x000f220000000800 */
[----:B---3--:R-:W-:Y:S01]  /*37a0*/  @!P2 FMUL R19, R19, R19 ;  /* 0x000000131313a220 */ /* 0x008fe20000400000 */
[----:B------:R-:W-:Y:S01]  /*37b0*/  FSETP.GEU.AND P2, PT, R22, -126, PT ;  /* 0xc2fc00001600780b */ /* 0x000fe20003f4e000 */
[----:B------:R-:W-:Y:S01]  /*37c0*/  @!P5 FMUL R18, R18, 0.5 ;  /* 0x3f0000001212d820 */ /* 0x000fe20000400000 */
[----:B--2---:R-:W-:-:S05]  /*37d0*/  FMNMX R3, R3, R24, !PT ;  /* 0x0000001803037209 */ /* 0x004fca0007800000 */
[----:B------:R-:W2:Y:S01]  /*37e0*/  MUFU.EX2 R18, R18 ;  /* 0x0000001200127308 */ /* 0x000ea20000000800 */
[----:B-1----:R-:W-:Y:S01]  /*37f0*/  @!P3 FMUL R20, R20, R20 ;  /* 0x000000141414b220 */ /* 0x002fe20000400000 */
[----:B------:R-:W-:Y:S01]  /*3800*/  FSETP.GEU.AND P3, PT, R25, -126, PT ;  /* 0xc2fc00001900780b */ /* 0x000fe20003f6e000 */
[----:B------:R-:W1:Y:S03]  /*3810*/  SHFL.BFLY PT, R24, R3, 0x2, 0x1f ;  /* 0x0c401f0003187f89 */ /* 0x000e6600000e0000 */
[----:B------:R-:W-:Y:S01]  /*3820*/  @!P2 FMUL R22, R22, 0.5 ;  /* 0x3f0000001616a820 */ /* 0x000fe20000400000 */
[----:B----4-:R-:W-:Y:S01]  /*3830*/  @!P4 FMUL R17, R17, R17 ;  /* 0x000000111111c220 */ /* 0x010fe20000400000 */
[----:B------:R-:W-:-:S04]  /*3840*/  FSETP.GEU.AND P4, PT, R21, -126, PT ;  /* 0xc2fc00001500780b */ /* 0x000fc80003f8e000 */
[----:B------:R-:W3:Y:S03]  /*3850*/  MUFU.EX2 R22, R22 ;  /* 0x0000001600167308 */ /* 0x000ee60000000800 */
[----:B------:R-:W-:Y:S01]  /*3860*/  @!P3 FMUL R25, R25, 0.5 ;  /* 0x3f0000001919b820 */ /* 0x000fe20000400000 */
[----:B--2---:R-:W-:Y:S01]  /*3870*/  @!P5 FMUL R18, R18, R18 ;  /* 0x000000121212d220 */ /* 0x004fe20000400000 */
[----:B------:R-:W-:-:S04]  /*3880*/  FSETP.GEU.AND P5, PT, R23, -126, PT ;  /* 0xc2fc00001700780b */ /* 0x000fc80003fae000 */
[----:B------:R-:W2:Y:S01]  /*3890*/  MUFU.EX2 R25, R25 ;  /* 0x0000001900197308 */ /* 0x000ea20000000800 */
[----:B------:R-:W-:Y:S01]  /*38a0*/  @!P4 FMUL R21, R21, 0.5 ;  /* 0x3f0000001515c820 */ /* 0x000fe20000400000 */
[----:B-1----:R-:W-:Y:S01]  /*38b0*/  FMNMX R3, R3, R24, !PT ;  /* 0x0000001803037209 */ /* 0x002fe20007800000 */
[----:B---3--:R-:W-:Y:S01]  /*38c0*/  @!P2 FMUL R22, R22, R22 ;  /* 0x000000161616a220 */ /* 0x008fe20000400000 */
[----:B------:R-:W-:-:S05]  /*38d0*/  FSETP.GEU.AND P2, PT, R52, -126, PT ;  /* 0xc2fc00003400780b */ /* 0x000fca0003f4e000 */
[----:B------:R-:W-:Y:S01]  /*38e0*/  @!P5 FMUL R23, R23, 0.5 ;  /* 0x3f0000001717d820 */ /* 0x000fe20000400000 */
[----:B------:R-:W1:Y:S01]  /*38f0*/  MUFU.EX2 R21, R21 ;  /* 0x0000001500157308 */ /* 0x000e620000000800 */
[----:B--2---:R-:W-:Y:S01]  /*3900*/  @!P3 FMUL R25, R25, R25 ;  /* 0x000000191919b220 */ /* 0x004fe20000400000 */
[----:B------:R-:W-:-:S06]  /*3910*/  FSETP.NEU.AND P3, PT, R3, -INF , PT ;  /* 0xff8000000300780b */ /* 0x000fcc0003f6d000 */
[----:B------:R-:W2:Y:S01]  /*3920*/  MUFU.EX2 R23, R23 ;  /* 0x0000001700177308 */ /* 0x000ea20000000800 */
[----:B------:R-:W-:Y:S01]  /*3930*/  @!P2 FMUL R52, R52, 0.5 ;  /* 0x3f0000003434a820 */ /* 0x000fe20000400000 */
[----:B------:R-:W-:Y:S02]  /*3940*/  FSEL R44, R3, RZ, P3 ;  /* 0x000000ff032c7208 */ /* 0x000fe40001800000 */
[----:B------:R-:W-:-:S04]  /*3950*/  FSETP.GEU.AND P3, PT, R53, -126, PT ;  /* 0xc2fc00003500780b */ /* 0x000fc80003f6e000 */
[----:B------:R-:W3:Y:S01]  /*3960*/  MUFU.EX2 R32, R52 ;  /* 0x0000003400207308 */ /* 0x000ee20000000800 */
[----:B------:R-:W-:Y:S01]  /*3970*/  FMUL R45, R44, UR7 ;  /* 0x000000072c2d7c20 */ /* 0x000fe20008400000 */
[----:B-1----:R-:W-:Y:S01]  /*3980*/  @!P4 FMUL R21, R21, R21 ;  /* 0x000000151515c220 */ /* 0x002fe20000400000 */
[----:B------:R-:W-:Y:S02]  /*3990*/  FSETP.GEU.AND P4, PT, R48, -126, PT ;  /* 0xc2fc00003000780b */ /* 0x000fe40003f8e000 */
[--C-:B------:R-:W-:Y:S01]  /*39a0*/  FFMA R30, R30, UR7, -R45.reuse ;  /* 0x000000071e1e7c23 */ /* 0x100fe2000800082d */
[----:B------:R-:W-:-:S01]  /*39b0*/  FFMA R26, R26, UR7, -R45 ;  /* 0x000000071a1a7c23 */ /* 0x000fc2000800082d */
[--C-:B------:R-:W-:Y:S01]  /*39c0*/  FFMA R31, R31, UR7, -R45.reuse ;  /* 0x000000071f1f7c23 */ /* 0x100fe2000800082d */
[----:B------:R-:W-:-:S01]  /*39d0*/  FFMA R27, R27, UR7, -R45 ;  /* 0x000000071b1b7c23 */ /* 0x000fc2000800082d */
[----:B--2---:R-:W-:Y:S01]  /*39e0*/  @!P5 FMUL R23, R23, R23 ;  /* 0x000000171717d220 */ /* 0x004fe20000400000 */
[----:B------:R-:W-:Y:S01]  /*39f0*/  FSETP.GEU.AND P5, PT, R29, -126, PT ;  /* 0xc2fc00001d00780b */ /* 0x000fe20003fae000 */
[----:B------:R-:W-:Y:S01]  /*3a00*/  @!P3 FMUL R53, R53, 0.5 ;  /* 0x3f0000003535b820 */ /* 0x000fe20000400000 */
[----:B------:R-:W-:-:S01]  /*3a10*/  FFMA R41, R38, UR7, -R45 ;  /* 0x0000000726297c23 */ /* 0x000fc2000800082d */
[--C-:B------:R-:W-:Y:S01]  /*3a20*/  FFMA R34, R34, UR7, -R45.reuse ;  /* 0x0000000722227c23 */ /* 0x100fe2000800082d */
[----:B------:R-:W-:-:S01]  /*3a30*/  FFMA R33, R35, UR7, -R45 ;  /* 0x0000000723217c23 */ /* 0x000fc2000800082d */
[----:B------:R-:W1:Y:S01]  /*3a40*/  MUFU.EX2 R37, R53 ;  /* 0x0000003500257308 */ /* 0x000e620000000800 */
[----:B------:R-:W-:Y:S01]  /*3a50*/  @!P4 FMUL R48, R48, 0.5 ;  /* 0x3f0000003030c820 */ /* 0x000fe20000400000 */
[----:B---3--:R-:W-:Y:S01]  /*3a60*/  @!P2 FMUL R32, R32, R32 ;  /* 0x000000202020a220 */ /* 0x008fe20000400000 */
[----:B------:R-:W-:Y:S01]  /*3a70*/  FSETP.GEU.AND P2, PT, R30, -126, PT ;  /* 0xc2fc00001e00780b */ /* 0x000fe20003f4e000 */
[--C-:B------:R-:W-:Y:S01]  /*3a80*/  FFMA R46, R46, UR7, -R45.reuse ;  /* 0x000000072e2e7c23 */ /* 0x100fe2000800082d */
[----:B------:R-:W-:-:S01]  /*3a90*/  FFMA R42, R42, UR7, -R45 ;  /* 0x000000072a2a7c23 */ /* 0x000fc2000800082d */
[--C-:B------:R-:W-:Y:S01]  /*3aa0*/  FFMA R47, R47, UR7, -R45.reuse ;  /* 0x000000072f2f7c23 */ /* 0x100fe2000800082d */
[----:B------:R-:W-:-:S01]  /*3ab0*/  FFMA R43, R43, UR7, -R45 ;  /* 0x000000072b2b7c23 */ /* 0x000fc2000800082d */
[----:B------:R-:W-:Y:S01]  /*3ac0*/  @!P5 FMUL R29, R29, 0.5 ;  /* 0x3f0000001d1dd820 */ /* 0x000fe20000400000 */
[----:B------:R2:W3:Y:S01]  /*3ad0*/  MUFU.EX2 R28, R48 ;  /* 0x00000030001c7308 */ /* 0x0004e20000000800 */
[----:B------:R-:W-:-:S01]  /*3ae0*/  FFMA R54, R54, UR7, -R45 ;  /* 0x0000000736367c23 */ /* 0x000fc2000800082d */
[--C-:B------:R-:W-:Y:S01]  /*3af0*/  FFMA R50, R50, UR7, -R45.reuse ;  /* 0x0000000732327c23 */ /* 0x100fe2000800082d */
[----:B------:R-:W-:-:S04]  /*3b00*/  FFMA R55, R55, UR7, -R45 ;  /* 0x0000000737377c23 */ /* 0x000fc8000800082d */
[----:B------:R-:W-:Y:S01]  /*3b10*/  @!P2 FMUL R30, R30, 0.5 ;  /* 0x3f0000001e1ea820 */ /* 0x000fe20000400000 */
[----:B------:R-:W4:Y:S01]  /*3b20*/  MUFU.EX2 R29, R29 ;  /* 0x0000001d001d7308 */ /* 0x000f220000000800 */
[----:B-1----:R-:W-:Y:S01]  /*3b30*/  @!P3 FMUL R37, R37, R37 ;  /* 0x000000252525b220 */ /* 0x002fe20000400000 */
[----:B------:R-:W-:Y:S01]  /*3b40*/  FSETP.GEU.AND P3, PT, R31, -126, PT ;  /* 0xc2fc00001f00780b */ /* 0x000fe20003f6e000 */
[----:B--2---:R-:W-:-:S02]  /*3b50*/  FFMA R48, R39, UR7, -R45 ;  /* 0x0000000727307c23 */ /* 0x004fc4000800082d */
[----:B------:R-:W-:Y:S01]  /*3b60*/  FADD R49, R20, R37 ;  /* 0x0000002514317221 */ /* 0x000fe20000000000 */
[----:B------:R-:W-:Y:S02]  /*3b70*/  F2FP.SATFINITE.E4M3.F32.PACK_AB_MERGE_C R37, RZ, R37, RZ ;  /* 0x00000025ff25723e */ /* 0x000fe400048070ff */
[----:B------:R-:W1:Y:S01]  /*3b80*/  MUFU.EX2 R36, R30 ;  /* 0x0000001e00247308 */ /* 0x000e620000000800 */
[----:B---3--:R-:W-:Y:S01]  /*3b90*/  @!P4 FMUL R28, R28, R28 ;  /* 0x0000001c1c1cc220 */ /* 0x008fe20000400000 */
[----:B------:R-:W-:-:S02]  /*3ba0*/  FSETP.GEU.AND P4, PT, R26, -126, PT ;  /* 0xc2fc00001a00780b */ /* 0x000fc40003f8e000 */
[----:B------:R-:W-:Y:S02]  /*3bb0*/  LOP3.LUT R37, R37, 0xffff, RZ, 0xc0, !PT ;  /* 0x0000ffff25257812 */ /* 0x000fe400078ec0ff */
[----:B------:R-:W-:Y:S01]  /*3bc0*/  F2FP.SATFINITE.E4M3.F32.PACK_AB_MERGE_C R20, RZ, R20, RZ ;  /* 0x00000014ff14723e */ /* 0x000fe200048070ff */
[----:B------:R-:W-:Y:S01]  /*3bd0*/  @!P3 FMUL R31, R31, 0.5 ;  /* 0x3f0000001f1fb820 */ /* 0x000fe20000400000 */
[----:B----4-:R-:W-:Y:S01]  /*3be0*/  @!P5 FMUL R29, R29, R29 ;  /* 0x0000001d1d1dd220 */ /* 0x010fe20000400000 */
[----:B------:R-:W-:Y:S02]  /*3bf0*/  FSETP.GEU.AND P5, PT, R27, -126, PT ;  /* 0xc2fc00001b00780b */ /* 0x000fe40003fae000 */
[----:B------:R-:W-:-:S04]  /*3c00*/  LOP3.LUT R20, R20, 0xffff, RZ, 0xc0, !PT ;  /* 0x0000ffff14147812 */ /* 0x000fc800078ec0ff */
[----:B------:R-:W-:Y:S01]  /*3c10*/  @!P4 FMUL R26, R26, 0.5 ;  /* 0x3f0000001a1ac820 */ /* 0x000fe20000400000 */
[----:B-1----:R-:W-:Y:S01]  /*3c20*/  @!P2 FMUL R36, R36, R36 ;  /* 0x000000242424a220 */ /* 0x002fe20000400000 */
[----:B------:R-:W-:Y:S02]  /*3c30*/  FSETP.GEU.AND P2, PT, R41, -126, PT ;  /* 0xc2fc00002900780b */ /* 0x000fe40003f4e000 */
[----:B------:R-:W1:Y:S03]  /*3c40*/  MUFU.EX2 R40, R26 ;  /* 0x0000001a00287308 */ /* 0x000e660000000800 */
[----:B------:R-:W-:-:S05]  /*3c50*/  @!P5 FMUL R27, R27, 0.5 ;  /* 0x3f0000001b1bd820 */ /* 0x000fca0000400000 */
[----:B------:R-:W2:Y:S03]  /*3c60*/  MUFU.EX2 R26, R31 ;  /* 0x0000001f001a7308 */ /* 0x000ea60000000800 */
[----:B------:R-:W-:-:S05]  /*3c70*/  @!P2 FMUL R41, R41, 0.5 ;  /* 0x3f0000002929a820 */ /* 0x000fca0000400000 */
[----:B------:R-:W3:Y:S01]  /*3c80*/  MUFU.EX2 R24, R27 ;  /* 0x0000001b00187308 */ /* 0x000ee20000000800 */
[----:B-1----:R-:W-:Y:S01]  /*3c90*/  @!P4 FMUL R40, R40, R40 ;  /* 0x000000282828c220 */ /* 0x002fe20000400000 */
[----:B------:R-:W-:-:S06]  /*3ca0*/  FSETP.GEU.AND P4, PT, R34, -126, PT ;  /* 0xc2fc00002200780b */ /* 0x000fcc0003f8e000 */
[----:B------:R-:W1:Y:S01]  /*3cb0*/  MUFU.EX2 R38, R41 ;  /* 0x0000002900267308 */ /* 0x000e620000000800 */
[----:B--2---:R-:W-:Y:S01]  /*3cc0*/  @!P3 FMUL R26, R26, R26 ;  /* 0x0000001a1a1ab220 */ /* 0x004fe20000400000 */
[----:B------:R-:W-:-:S05]  /*3cd0*/  FSETP.GEU.AND P3, PT, R48, -126, PT ;  /* 0xc2fc00003000780b */ /* 0x000fca0003f6e000 */
[----:B------:R-:W-:Y:S01]  /*3ce0*/  @!P4 FMUL R34, R34, 0.5 ;  /* 0x3f0000002222c820 */ /* 0x000fe20000400000 */
[----:B---3--:R-:W-:Y:S01]  /*3cf0*/  @!P5 FMUL R24, R24, R24 ;  /* 0x000000181818d220 */ /* 0x008fe20000400000 */
[----:B------:R-:W-:Y:S02]  /*3d00*/  FSETP.GEU.AND P5, PT, R33, -126, PT ;  /* 0xc2fc00002100780b */ /* 0x000fe40003fae000 */
[----:B------:R2:W3:Y:S04]  /*3d10*/  MUFU.EX2 R35, R34 ;  /* 0x0000002200237308 */ /* 0x0004e80000000800 */
[----:B------:R-:W-:Y:S01]  /*3d20*/  @!P3 FMUL R48, R48, 0.5 ;  /* 0x3f0000003030b820 */ /* 0x000fe20000400000 */
[----:B-1----:R-:W-:Y:S01]  /*3d30*/  @!P2 FMUL R38, R38, R38 ;  /* 0x000000262626a220 */ /* 0x002fe20000400000 */
[----:B------:R-:W-:-:S02]  /*3d40*/  FSETP.GEU.AND P2, PT, R46, -126, PT ;  /* 0xc2fc00002e00780b */ /* 0x000fc40003f4e000 */
[----:B------:R1:W4:Y:S01]  /*3d50*/  MUFU.EX2 R30, R48 ;  /* 0x00000030001e7308 */ /* 0x0003220000000800 */
[----:B--2---:R-:W-:-:S01]  /*3d60*/  FFMA R34, R51, UR7, -R45 ;  /* 0x0000000733227c23 */ /* 0x004fc2000800082d */
[----:B------:R-:W-:Y:S01]  /*3d70*/  FADD R51, -R44, R11 ;  /* 0x0000000b2c337221 */ /* 0x000fe20000000100 */
[----:B------:R-:W-:-:S01]  /*3d80*/  FADD R44, R12, R23 ;  /* 0x000000170c2c7221 */ /* 0x000fc20000000000 */
[----:B------:R-:W-:Y:S01]  /*3d90*/  @!P5 FMUL R33, R33, 0.5 ;  /* 0x3f0000002121d820 */ /* 0x000fe20000400000 */
[----:B------:R-:W-:-:S01]  /*3da0*/  FADD R11, R10, R21 ;  /* 0x000000150a0b7221 */ /* 0x000fc20000000000 */
[----:B------:R-:W-:Y:S01]  /*3db0*/  FADD R45, R15, R22 ;  /* 0x000000160f2d7221 */ /* 0x000fe20000000000 */
[----:B------:R-:W-:Y:S01]  /*3dc0*/  F2FP.SATFINITE.E4M3.F32.PACK_AB_MERGE_C R10, RZ, R10, RZ ;  /* 0x0000000aff0a723e */ /* 0x000fe200048070ff */
[----:B------:R-:W2:Y:S01]  /*3dd0*/  MUFU.EX2 R27, R33 ;  /* 0x00000021001b7308 */ /* 0x000ea20000000800 */
[----:B---3--:R-:W-:Y:S01]  /*3de0*/  @!P4 FMUL R35, R35, R35 ;  /* 0x000000232323c220 */ /* 0x008fe20000400000 */
[----:B------:R-:W-:Y:S01]  /*3df0*/  FSETP.GEU.AND P4, PT, R42, -126, PT ;  /* 0xc2fc00002a00780b */ /* 0x000fe20003f8e000 */
[----:B-1----:R-:W-:-:S01]  /*3e00*/  FADD R48, R17, R28 ;  /* 0x0000001c11307221 */ /* 0x002fc20000000000 */
[----:B------:R-:W-:Y:S01]  /*3e10*/  @!P2 FMUL R46, R46, 0.5 ;  /* 0x3f0000002e2ea820 */ /* 0x000fe20000400000 */
[----:B------:R-:W-:Y:S01]  /*3e20*/  F2FP.SATFINITE.E4M3.F32.PACK_AB_MERGE_C R12, RZ, R12, RZ ;  /* 0x0000000cff0c723e */ /* 0x000fe200048070ff */
[----:B------:R-:W-:Y:S01]  /*3e30*/  FMUL R51, R51, UR7 ;  /* 0x0000000733337c20 */ /* 0x000fe20008400000 */
[----:B------:R-:W-:-:S01]  /*3e40*/  FADD R11, R11, R48 ;  /* 0x000000300b0b7221 */ /* 0x000fc20000000000 */
[----:B------:R1:W3:Y:S01]  /*3e50*/  MUFU.EX2 R41, R46 ;  /* 0x0000002e00297308 */ /* 0x0002e20000000800 */
[----:B----4-:R-:W-:Y:S01]  /*3e60*/  @!P3 FMUL R30, R30, R30 ;  /* 0x0000001e1e1eb220 */ /* 0x010fe20000400000 */
[----:B------:R-:W-:-:S02]  /*3e70*/  FSETP.GEU.AND P3, PT, R47, -126, PT ;  /* 0xc2fc00002f00780b */ /* 0x000fc40003f6e000 */
[----:B------:R-:W-:Y:S02]  /*3e80*/  LOP3.LUT R10, R10, 0xff, RZ, 0xc0, !PT ;  /* 0x000000ff0a0a7812 */ /* 0x000fe400078ec0ff */
[----:B------:R-:W-:Y:S01]  /*3e90*/  F2FP.SATFINITE.E4M3.F32.PACK_AB_MERGE_C R21, RZ, R21, RZ ;  /* 0x00000015ff15723e */ /* 0x000fe200048070ff */
[----:B------:R-:W-:Y:S01]  /*3ea0*/  @!P4 FMUL R42, R42, 0.5 ;  /* 0x3f0000002a2ac820 */ /* 0x000fe20000400000 */
[----:B------:R-:W-:Y:S01]  /*3eb0*/  F2FP.SATFINITE.E4M3.F32.PACK_AB_MERGE_C R23, RZ, R23, RZ ;  /* 0x00000017ff17723e */ /* 0x000fe200048070ff */
[----:B--2---:R-:W-:Y:S01]  /*3ec0*/  @!P5 FMUL R27, R27, R27 ;  /* 0x0000001b1b1bd220 */ /* 0x004fe20000400000 */
[----:B------:R-:W-:Y:S01]  /*3ed0*/  FSETP.GEU.AND P5, PT, R43, -126, PT ;  /* 0xc2fc00002b00780b */ /* 0x000fe20003fae000 */
[----:B------:R-:W2:Y:S01]  /*3ee0*/  MUFU.EX2 R39, R42 ;  /* 0x0000002a00277308 */ /* 0x000ea20000000800 */
[----:B-1----:R-:W-:-:S01]  /*3ef0*/  FADD R46, R16, R25 ;  /* 0x00000019102e7221 */ /* 0x002fc20000000000 */
[----:B------:R-:W-:Y:S02]  /*3f00*/  F2FP.SATFINITE.E4M3.F32.PACK_AB_MERGE_C R16, RZ, R16, RZ ;  /* 0x00000010ff10723e */ /* 0x000fe400048070ff */
[----:B------:R-:W-:Y:S01]  /*3f10*/  @!P3 FMUL R47, R47, 0.5 ;  /* 0x3f0000002f2fb820 */ /* 0x000fe20000400000 */
[----:B------:R-:W-:Y:S01]  /*3f20*/  FADD R49, R46, R49 ;  /* 0x000000312e317221 */ /* 0x000fe20000000000 */
[----:B---3--:R-:W-:Y:S01]  /*3f30*/  @!P2 FMUL R41, R41, R41 ;  /* 0x000000292929a220 */ /* 0x008fe20000400000 */
[----:B------:R-:W-:Y:S01]  /*3f40*/  FSETP.GEU.AND P2, PT, R54, -126, PT ;  /* 0xc2fc00003600780b */ /* 0x000fe20003f4e000 */
[----:B------:R1:W3:Y:S01]  /*3f50*/  MUFU.EX2 R33, R47 ;  /* 0x0000002f00217308 */ /* 0x0002e20000000800 */
[----:B------:R-:W-:-:S02]  /*3f60*/  F2FP.SATFINITE.E4M3.F32.PACK_AB_MERGE_C R17, RZ, R17, RZ ;  /* 0x00000011ff11723e */ /* 0x000fc400048070ff */
[----:B------:R-:W-:Y:S01]  /*3f70*/  LOP3.LUT R16, R16, 0xffff, RZ, 0xc0, !PT ;  /* 0x0000ffff10107812 */ /* 0x000fe200078ec0ff */
[----:B------:R-:W-:Y:S01]  /*3f80*/  @!P5 FMUL R43, R43, 0.5 ;  /* 0x3f0000002b2bd820 */ /* 0x000fe20000400000 */
[----:B------:R-:W-:Y:S02]  /*3f90*/  LOP3.LUT R21, R21, 0xff, RZ, 0xc0, !PT ;  /* 0x000000ff15157812 */ /* 0x000fe400078ec0ff */
[----:B------:R-:W-:Y:S01]  /*3fa0*/  LOP3.LUT R17, R17, 0xff, RZ, 0xc0, !PT ;  /* 0x000000ff11117812 */ /* 0x000fe200078ec0ff */
[----:B------:R-:W4:Y:S01]  /*3fb0*/  MUFU.EX2 R31, R43 ;  /* 0x0000002b001f7308 */ /* 0x000f220000000800 */
[----:B--2---:R-:W-:Y:S01]  /*3fc0*/  @!P4 FMUL R39, R39, R39 ;  /* 0x000000272727c220 */ /* 0x004fe20000400000 */
[----:B------:R-:W-:Y:S01]  /*3fd0*/  FSETP.GEU.AND P4, PT, R50, -126, PT ;  /* 0xc2fc00003200780b */ /* 0x000fe20003f8e000 */
[----:B-1----:R-:W-:-:S01]  /*3fe0*/  FADD R47, R18, R29 ;  /* 0x0000001d122f7221 */ /* 0x002fc20000000000 */
[----:B------:R-:W-:Y:S01]  /*3ff0*/  @!P2 FMUL R54, R54, 0.5 ;  /* 0x3f0000003636a820 */ /* 0x000fe20000400000 */
[----:B------:R-:W-:-:S02]  /*4000*/  F2FP.SATFINITE.E4M3.F32.PACK_AB_MERGE_C R18, RZ, R18, RZ ;  /* 0x00000012ff12723e */ /* 0x000fc400048070ff */
[----:B------:R-:W-:Y:S01]  /*4010*/  FADD R44, R44, R47 ;  /* 0x0000002f2c2c7221 */ /* 0x000fe20000000000 */
[----:B------:R-:W1:Y:S01]  /*4020*/  MUFU.EX2 R43, R54 ;  /* 0x00000036002b7308 */ /* 0x000e620000000800 */
[----:B---3--:R-:W-:Y:S01]  /*4030*/  @!P3 FMUL R33, R33, R33 ;  /* 0x000000212121b220 */ /* 0x008fe20000400000 */
[----:B------:R-:W-:Y:S01]  /*4040*/  FSETP.GEU.AND P3, PT, R55, -126, PT ;  /* 0xc2fc00003700780b */ /* 0x000fe20003f6e000 */
[----:B------:R-:W-:-:S01]  /*4050*/  FADD R47, R36, R41 ;  /* 0x00000029242f7221 */ /* 0x000fc20000000000 */
[----:B------:R-:W-:Y:S01]  /*4060*/  FADD R44, R44, R49 ;  /* 0x000000312c2c7221 */ /* 0x000fe20000000000 */
[----:B------:R-:W-:-:S01]  /*4070*/  FADD R48, R26, R33 ;  /* 0x000000211a307221 */ /* 0x000fc20000000000 */
[----:B------:R-:W-:Y:S01]  /*4080*/  F2FP.SATFINITE.E4M3.F32.PACK_AB_MERGE_C R36, RZ, R36, RZ ;  /* 0x00000024ff24723e */ /* 0x000fe200048070ff */
[----:B------:R-:W-:Y:S01]  /*4090*/  @!P4 FMUL R50, R50, 0.5 ;  /* 0x3f0000003232c820 */ /* 0x000fe20000400000 */
[----:B------:R-:W-:Y:S01]  /*40a0*/  F2FP.SATFINITE.E4M3.F32.PACK_AB_MERGE_C R26, RZ, R26, RZ ;  /* 0x0000001aff1a723e */ /* 0x000fe200048070ff */
[----:B----4-:R-:W-:Y:S01]  /*40b0*/  @!P5 FMUL R31, R31, R31 ;  /* 0x0000001f1f1fd220 */ /* 0x010fe20000400000 */
[----:B------:R-:W-:Y:S01]  /*40c0*/  FSETP.GEU.AND P5, PT, R34, -126, PT ;  /* 0xc2fc00002200780b */ /* 0x000fe20003fae000 */
[----:B------:R2:W3:Y:S01]  /*40d0*/  MUFU.EX2 R42, R50 ;  /* 0x00000032002a7308 */ /* 0x0004e20000000800 */
[----:B------:R-:W-:Y:S01]  /*40e0*/  LOP3.LUT R18, R18, 0xffff, RZ, 0xc0, !PT ;  /* 0x0000ffff12127812 */ /* 0x000fe200078ec0ff */
[----:B------:R-:W-:Y:S01]  /*40f0*/  FADD R46, R24, R31 ;  /* 0x0000001f182e7221 */ /* 0x000fe20000000000 */
[----:B------:R-:W-:Y:S01]  /*4100*/  F2FP.SATFINITE.E4M3.F32.PACK_AB_MERGE_C R24, RZ, R24, RZ ;  /* 0x00000018ff18723e */ /* 0x000fe200048070ff */
[----:B------:R-:W-:Y:S01]  /*4110*/  @!P3 FMUL R55, R55, 0.5 ;  /* 0x3f0000003737b820 */ /* 0x000fe20000400000 */
[----:B------:R-:W-:Y:S01]  /*4120*/  F2FP.SATFINITE.E4M3.F32.PACK_AB_MERGE_C R22, RZ, R22, RZ ;  /* 0x00000016ff16723e */ /* 0x000fe200048070ff */
[----:B-1----:R-:W-:Y:S01]  /*4130*/  @!P2 FMUL R43, R43, R43 ;  /* 0x0000002b2b2ba220 */ /* 0x002fe20000400000 */
[----:B------:R-:W-:Y:S01]  /*4140*/  FSETP.GEU.AND P2, PT, R14, -126, PT ;  /* 0xc2fc00000e00780b */ /* 0x000fe20003f4e000 */
[----:B------:R-:W1:Y:S01]  /*4150*/  MUFU.EX2 R13, R55 ;  /* 0x00000037000d7308 */ /* 0x000e620000000800 */
[----:B--2---:R-:W-:-:S01]  /*4160*/  FADD R50, R19, R32 ;  /* 0x0000002013327221 */ /* 0x004fc20000000000 */
[----:B------:R-:W-:Y:S01]  /*4170*/  FADD R54, R38, R43 ;  /* 0x0000002b26367221 */ /* 0x000fe20000000000 */
[----:B------:R-:W-:Y:S01]  /*4180*/  F2FP.SATFINITE.E4M3.F32.PACK_AB_MERGE_C R32, RZ, R32, RZ ;  /* 0x00000020ff20723e */ /* 0x000fe200048070ff */
[----:B------:R-:W-:Y:S01]  /*4190*/  @!P5 FMUL R34, R34, 0.5 ;  /* 0x3f0000002222d820 */ /* 0x000fe20000400000 */
[----:B------:R-:W-:-:S01]  /*41a0*/  FADD R50, R45, R50 ;  /* 0x000000322d327221 */ /* 0x000fc20000000000 */
[----:B------:R-:W-:Y:S01]  /*41b0*/  FADD R54, R47, R54 ;  /* 0x000000362f367221 */ /* 0x000fe20000000000 */
[----:B------:R-:W-:Y:S01]  /*41c0*/  F2FP.SATFINITE.E4M3.F32.PACK_AB_MERGE_C R47, RZ, R15, RZ ;  /* 0x0000000fff2f723e */ /* 0x000fe200048070ff */
[----:B------:R-:W-:Y:S01]  /*41d0*/  FADD R45, R40, R39 ;  /* 0x00000027282d7221 */ /* 0x000fe20000000000 */
[----:B------:R-:W-:Y:S01]  /*41e0*/  LOP3.LUT R15, R12, 0xffff, RZ, 0xc0, !PT ;  /* 0x0000ffff0c0f7812 */ /* 0x000fe200078ec0ff */
[----:B------:R-:W2:Y:S01]  /*41f0*/  MUFU.EX2 R34, R34 ;  /* 0x0000002200227308 */ /* 0x000ea20000000800 */
[----:B---3--:R-:W-:Y:S01]  /*4200*/  @!P4 FMUL R42, R42, R42 ;  /* 0x0000002a2a2ac220 */ /* 0x008fe20000400000 */
[----:B------:R-:W-:Y:S01]  /*4210*/  @!P2 FMUL R14, R14, 0.5 ;  /* 0x3f0000000e0ea820 */ /* 0x000fe20000400000 */
[----:B------:R-:W-:Y:S01]  /*4220*/  F2FP.SATFINITE.E4M3.F32.PACK_AB_MERGE_C R40, RZ, R40, RZ ;  /* 0x00000028ff28723e */ /* 0x000fe200048070ff */
[----:B------:R-:W-:Y:S01]  /*4230*/  FADD R11, R11, R50 ;  /* 0x000000320b0b7221 */ /* 0x000fe20000000000 */
[----:B------:R-:W-:Y:S01]  /*4240*/  PRMT R10, R15, 0x7604, R10 ;  /* 0x000076040f0a7816 */ /* 0x000fe2000000000a */
[----:B------:R-:W-:Y:S01]  /*4250*/  FADD R52, R35, R42 ;  /* 0x0000002a23347221 */ /* 0x000fe20000000000 */
[----:B-1----:R-:W-:Y:S01]  /*4260*/  @!P3 FMUL R13, R13, R13 ;  /* 0x0000000d0d0db220 */ /* 0x002fe20000400000 */
[----:B------:R-:W1:Y:S01]  /*4270*/  MUFU.EX2 R14, R14 ;  /* 0x0000000e000e7308 */ /* 0x000e620000000800 */
[----:B------:R-:W-:Y:S01]  /*4280*/  SHF.L.U32 R15, R40, 0x10, RZ ;  /* 0x00000010280f7819 */ /* 0x000fe200000006ff */
[----:B------:R-:W-:Y:S01]  /*4290*/  FADD R11, R11, R44 ;  /* 0x0000002c0b0b7221 */ /* 0x000fe20000000000 */
[----:B------:R-:W-:-:S01]  /*42a0*/  FADD R55, R30, R13 ;  /* 0x0000000d1e377221 */ /* 0x000fc20000000000 */
[----:B------:R-:W-:Y:S01]  /*42b0*/  LOP3.LUT R47, R47, 0xff, RZ, 0xc0, !PT ;  /* 0x000000ff2f2f7812 */ /* 0x000fe200078ec0ff */
[----:B------:R-:W-:-:S01]  /*42c0*/  FADD R45, R45, R52 ;  /* 0x000000342d2d7221 */ /* 0x000fc20000000000 */
[----:B------:R-:W-:Y:S01]  /*42d0*/  LOP3.LUT R12, R23, 0xffff, RZ, 0xc0, !PT ;  /* 0x0000ffff170c7812 */ /* 0x000fe200078ec0ff */
[----:B------:R-:W-:-:S01]  /*42e0*/  FADD R55, R48, R55 ;  /* 0x0000003730377221 */ /* 0x000fc20000000000 */
[----:B------:R-:W-:Y:S01]  /*42f0*/  F2FP.SATFINITE.E4M3.F32.PACK_AB_MERGE_C R35, RZ, R35, RZ ;  /* 0x00000023ff23723e */ /* 0x000fe200048070ff */
[----:B--2---:R-:W-:Y:S01]  /*4300*/  @!P5 FMUL R34, R34, R34 ;  /* 0x000000222222d220 */ /* 0x004fe20000400000 */
[----:B------:R-:W-:Y:S01]  /*4310*/  LOP3.LUT R32, R32, 0xff, RZ, 0xc0, !PT ;  /* 0x000000ff20207812 */ /* 0x000fe200078ec0ff */
[----:B------:R-:W-:-:S01]  /*4320*/  FADD R45, R45, R54 ;  /* 0x000000362d2d7221 */ /* 0x000fc20000000000 */
[----:B------:R-:W-:Y:S01]  /*4330*/  F2FP.SATFINITE.E4M3.F32.PACK_AB_MERGE_C R43, RZ, R43, RZ ;  /* 0x0000002bff2b723e */ /* 0x000fe200048070ff */
[----:B------:R-:W-:-:S01]  /*4340*/  FADD R53, R27, R34 ;  /* 0x000000221b357221 */ /* 0x000fc20000000000 */
[----:B------:R-:W-:-:S02]  /*4350*/  F2FP.SATFINITE.E4M3.F32.PACK_AB_MERGE_C R13, RZ, R13, RZ ;  /* 0x0000000dff0d723e */ /* 0x000fc400048070ff */
[----:B------:R-:W-:Y:S01]  /*4360*/  LOP3.LUT R24, R24, 0xffff, RZ, 0xc0, !PT ;  /* 0x0000ffff18187812 */ /* 0x000fe200078ec0ff */
[----:B-1----:R-:W-:Y:S01]  /*4370*/  @!P2 FMUL R14, R14, R14 ;  /* 0x0000000e0e0ea220 */ /* 0x002fe20000400000 */
[----:B------:R-:W-:Y:S01]  /*4380*/  F2FP.SATFINITE.E4M3.F32.PACK_AB_MERGE_C R19, RZ, R19, RZ ;  /* 0x00000013ff13723e */ /* 0x000fe200048070ff */
[----:B------:R-:W-:Y:S01]  /*4390*/  FADD R46, R46, R53 ;  /* 0x000000352e2e7221 */ /* 0x000fe20000000000 */
[----:B------:R-:W-:Y:S01]  /*43a0*/  F2FP.SATFINITE.E4M3.F32.PACK_AB_MERGE_C R25, RZ, R25, RZ ;  /* 0x00000019ff19723e */ /* 0x000fe200048070ff */
[----:B------:R-:W-:Y:S01]  /*43b0*/  FFMA R7, R14, R7, R11 ;  /* 0x000000070e077223 */ /* 0x000fe2000000000b */
[----:B------:R-:W-:Y:S01]  /*43c0*/  F2FP.SATFINITE.E4M3.F32.PACK_AB_MERGE_C R28, RZ, R28, RZ ;  /* 0x0000001cff1c723e */ /* 0x000fe200048070ff */
[----:B------:R-:W-:Y:S01]  /*43d0*/  IMAD.SHL.U32 R11, R24, 0x1000000, RZ ;  /* 0x01000000180b7824 */ /* 0x000fe200078e00ff */
[----:B------:R-:W-:Y:S01]  /*43e0*/  F2FP.SATFINITE.E4M3.F32.PACK_AB_MERGE_C R29, RZ, R29, RZ ;  /* 0x0000001dff1d723e */ /* 0x000fe200048070ff */
[----:B------:R-:W-:Y:S01]  /*43f0*/  FADD R46, R46, R55 ;  /* 0x000000372e2e7221 */ /* 0x000fe20000000000 */
[----:B------:R-:W-:Y:S01]  /*4400*/  LOP3.LUT R10, R10, 0xff0000, R15, 0xf8, !PT ;  /* 0x00ff00000a0a7812 */ /* 0x000fe200078ef80f */
[-C--:B------:R-:W-:Y:S01]  /*4410*/  FMUL R152, R152, R14.reuse ;  /* 0x0000000e98987220 */ /* 0x080fe20000400000 */
[----:B------:R-:W-:Y:S01]  /*4420*/  PRMT R16, R16, 0x7604, R47 ;  /* 0x0000760410107816 */ /* 0x000fe2000000002f */
[----:B------:R-:W-:Y:S01]  /*4430*/  FADD R46, R45, R46 ;  /* 0x0000002e2d2e7221 */ /* 0x000fe20000000000 */
[----:B------:R-:W-:Y:S01]  /*4440*/  PRMT R21, R12, 0x7604, R21 ;  /* 0x000076040c157816 */ /* 0x000fe20000000015 */
[----:B------:R-:W-:Y:S01]  /*4450*/  IMAD.U32 R12, R35, 0x10000, RZ ;  /* 0x00010000230c7824 */ /* 0x000fe200078e00ff */
[----:B------:R-:W-:Y:S01]  /*4460*/  SHF.L.U32 R15, R36, 0x10, RZ ;  /* 0x00000010240f7819 */ /* 0x000fe200000006ff */
[-C--:B------:R-:W-:Y:S01]  /*4470*/  FMUL R153, R153, R14.reuse ;  /* 0x0000000e99997220 */ /* 0x080fe20000400000 */
[----:B------:R-:W-:Y:S01]  /*4480*/  LOP3.LUT R26, R26, 0xffff, RZ, 0xc0, !PT ;  /* 0x0000ffff1a1a7812 */ /* 0x000fe200078ec0ff */
[-C--:B------:R-:W-:Y:S01]  /*4490*/  FMUL R156, R156, R14.reuse ;  /* 0x0000000e9c9c7220 */ /* 0x080fe20000400000 */
[----:B------:R-:W-:Y:S01]  /*44a0*/  PRMT R32, R37, 0x7604, R32 ;  /* 0x0000760425207816 */ /* 0x000fe20000000020 */
[-C--:B------:R-:W-:Y:S01]  /*44b0*/  FMUL R157, R157, R14.reuse ;  /* 0x0000000e9d9d7220 */ /* 0x080fe20000400000 */
[----:B------:R-:W-:Y:S01]  /*44c0*/  F2FP.SATFINITE.E4M3.F32.PACK_AB_MERGE_C R41, RZ, R41, RZ ;  /* 0x00000029ff29723e */ /* 0x000fe200048070ff */
[-C--:B------:R-:W-:Y:S01]  /*44d0*/  FMUL R160, R160, R14.reuse ;  /* 0x0000000ea0a07220 */ /* 0x080fe20000400000 */
[----:B------:R-:W-:Y:S01]  /*44e0*/  SHF.L.U32 R43, R43, 0x10, RZ ;  /* 0x000000102b2b7819 */ /* 0x000fe200000006ff */
[----:B------:R-:W-:Y:S01]  /*44f0*/  FMUL R161, R161, R14 ;  /* 0x0000000ea1a17220 */ /* 0x000fe20000400000 */
[----:B------:R-:W-:Y:S01]  /*4500*/  F2FP.SATFINITE.E4M3.F32.PACK_AB_MERGE_C R30, RZ, R30, RZ ;  /* 0x0000001eff1e723e */ /* 0x000fe200048070ff */
[----:B------:R-:W-:Y:S01]  /*4510*/  IMAD.U32 R41, R41, 0x10000, RZ ;  /* 0x0001000029297824 */ /* 0x000fe200078e00ff */
[----:B------:R-:W-:Y:S01]  /*4520*/  F2FP.SATFINITE.E4M3.F32.PACK_AB_MERGE_C R34, RZ, R34, RZ ;  /* 0x00000022ff22723e */ /* 0x000fe200048070ff */
[-C--:B------:R-:W-:Y:S01]  /*4530*/  FMUL R164, R164, R14.reuse ;  /* 0x0000000ea4a47220 */ /* 0x080fe20000400000 */
[----:B------:R-:W-:Y:S01]  /*4540*/  LOP3.LUT R13, R13, 0xffff, RZ, 0xc0, !PT ;  /* 0x0000ffff0d0d7812 */ /* 0x000fe200078ec0ff */
[-C--:B------:R-:W-:Y:S01]  /*4550*/  FMUL R165, R165, R14.reuse ;  /* 0x0000000ea5a57220 */ /* 0x080fe20000400000 */
[----:B------:R-:W-:Y:S01]  /*4560*/  PRMT R17, R18, 0x7604, R17 ;  /* 0x0000760412117816 */ /* 0x000fe20000000011 */
[-C--:B------:R-:W-:Y:S01]  /*4570*/  FMUL R136, R136, R14.reuse ;  /* 0x0000000e88887220 */ /* 0x080fe20000400000 */
[----:B------:R-:W-:Y:S01]  /*4580*/  LOP3.LUT R19, R19, 0xff, RZ, 0xc0, !PT ;  /* 0x000000ff13137812 */ /* 0x000fe200078ec0ff */
        /* <DEDUP_REMOVED lines=8> */
[----:B------:R-:W-:Y:S01]  /*4610*/  FMUL R145, R145, R14 ;  /* 0x0000000e91917220 */ /* 0x000fe20000400000 */
[----:B------:R-:W-:Y:S01]  /*4620*/  F2FP.SATFINITE.E4M3.F32.PACK_AB_MERGE_C R38, RZ, R38, RZ ;  /* 0x00000026ff26723e */ /* 0x000fe200048070ff */
[-C--:B------:R-:W-:Y:S01]  /*4630*/  FMUL R148, R148, R14.reuse ;  /* 0x0000000e94947220 */ /* 0x080fe20000400000 */
[----:B------:R-:W-:Y:S01]  /*4640*/  F2FP.SATFINITE.E4M3.F32.PACK_AB_MERGE_C R39, RZ, R39, RZ ;  /* 0x00000027ff27723e */ /* 0x000fe200048070ff */
[----:B------:R-:W-:Y:S01]  /*4650*/  FMUL R149, R149, R14 ;  /* 0x0000000e95957220 */ /* 0x000fe20000400000 */
[----:B------:R-:W-:Y:S01]  /*4660*/  F2FP.SATFINITE.E4M3.F32.PACK_AB_MERGE_C R42, RZ, R42, RZ ;  /* 0x0000002aff2a723e */ /* 0x000fe200048070ff */
[-C--:B------:R-:W-:Y:S01]  /*4670*/  FMUL R120, R120, R14.reuse ;  /* 0x0000000e78787220 */ /* 0x080fe20000400000 */
[----:B------:R-:W-:Y:S01]  /*4680*/  F2FP.SATFINITE.E4M3.F32.PACK_AB_MERGE_C R27, RZ, R27, RZ ;  /* 0x0000001bff1b723e */ /* 0x000fe200048070ff */
[-C--:B------:R-:W-:Y:S01]  /*4690*/  FMUL R121, R121, R14.reuse ;  /* 0x0000000e79797220 */ /* 0x080fe20000400000 */
[----:B------:R-:W-:Y:S01]  /*46a0*/  F2FP.SATFINITE.E4M3.F32.PACK_AB_MERGE_C R31, RZ, R31, RZ ;  /* 0x0000001fff1f723e */ /* 0x000fe200048070ff */
[-C--:B------:R-:W-:Y:S01]  /*46b0*/  FMUL R124, R124, R14.reuse ;  /* 0x0000000e7c7c7220 */ /* 0x080fe20000400000 */
[----:B------:R-:W-:Y:S01]  /*46c0*/  F2FP.SATFINITE.E4M3.F32.PACK_AB_MERGE_C R33, RZ, R33, RZ ;  /* 0x00000021ff21723e */ /* 0x000fe200048070ff */
[-C--:B------:R-:W-:Y:S01]  /*46d0*/  FMUL R125, R125, R14.reuse ;  /* 0x0000000e7d7d7220 */ /* 0x080fe20000400000 */
[----:B------:R-:W-:Y:S01]  /*46e0*/  LOP3.LUT R15, R16, 0xff0000, R15, 0xf8, !PT ;  /* 0x00ff0000100f7812 */ /* 0x000fe200078ef80f */
[-C--:B------:R-:W-:Y:S01]  /*46f0*/  FMUL R128, R128, R14.reuse ;  /* 0x0000000e80807220 */ /* 0x080fe20000400000 */
[----:B------:R-:W-:Y:S01]  /*4700*/  SHF.L.U32 R26, R26, 0x18, RZ ;  /* 0x000000181a1a7819 */ /* 0x000fe200000006ff */
[-C--:B------:R-:W-:Y:S01]  /*4710*/  FMUL R129, R129, R14.reuse ;  /* 0x0000000e81817220 */ /* 0x080fe20000400000 */
[----:B------:R-:W-:Y:S01]  /*4720*/  LOP3.LUT R32, R32, 0xff0000, R43, 0xf8, !PT ;  /* 0x00ff000020207812 */ /* 0x000fe200078ef82b */
[-C--:B------:R-:W-:Y:S01]  /*4730*/  FMUL R132, R132, R14.reuse ;  /* 0x0000000e84847220 */ /* 0x080fe20000400000 */
[----:B------:R-:W-:Y:S01]  /*4740*/  LOP3.LUT R30, R30, 0xffff, RZ, 0xc0, !PT ;  /* 0x0000ffff1e1e7812 */ /* 0x000fe200078ec0ff */
[-C--:B------:R-:W-:Y:S01]  /*4750*/  FMUL R133, R133, R14.reuse ;  /* 0x0000000e85857220 */ /* 0x080fe20000400000 */
[----:B------:R-:W-:Y:S01]  /*4760*/  LOP3.LUT R34, R34, 0xffff, RZ, 0xc0, !PT ;  /* 0x0000ffff22227812 */ /* 0x000fe200078ec0ff */
[-C--:B------:R-:W-:Y:S01]  /*4770*/  FMUL R104, R104, R14.reuse ;  /* 0x0000000e68687220 */ /* 0x080fe20000400000 */
[----:B------:R-:W-:Y:S01]  /*4780*/  SHF.L.U32 R13, R13, 0x18, RZ ;  /* 0x000000180d0d7819 */ /* 0x000fe200000006ff */
[----:B------:R-:W-:Y:S01]  /*4790*/  IMAD.SHL.U32 R30, R30, 0x1000000, RZ ;  /* 0x010000001e1e7824 */ /* 0x000fe200078e00ff */
[----:B------:R-:W-:Y:S01]  /*47a0*/  LOP3.LUT R12, R17, 0xff0000, R12, 0xf8, !PT ;  /* 0x00ff0000110c7812 */ /* 0x000fe200078ef80c */
[----:B------:R-:W-:Y:S01]  /*47b0*/  IMAD.SHL.U32 R34, R34, 0x1000000, RZ ;  /* 0x0100000022227824 */ /* 0x000fe200078e00ff */
[----:B------:R-:W-:Y:S01]  /*47c0*/  PRMT R19, R20, 0x7604, R19 ;  /* 0x0000760414137816 */ /* 0x000fe20000000013 */
[-C--:B------:R-:W-:Y:S01]  /*47d0*/  FMUL R105, R105, R14.reuse ;  /* 0x0000000e69697220 */ /* 0x080fe20000400000 */
[----:B------:R-:W-:Y:S01]  /*47e0*/  PRMT R22, R25, 0x7604, R22 ;  /* 0x0000760419167816 */ /* 0x000fe20000000016 */
[-C--:B------:R-:W-:Y:S01]  /*47f0*/  FMUL R108, R108, R14.reuse ;  /* 0x0000000e6c6c7220 */ /* 0x080fe20000400000 */
[----:B------:R-:W-:Y:S01]  /*4800*/  PRMT R28, R29, 0x7604, R28 ;  /* 0x000076041d1c7816 */ /* 0x000fe2000000001c */
[-C--:B------:R-:W-:Y:S01]  /*4810*/  FMUL R109, R109, R14.reuse ;  /* 0x0000000e6d6d7220 */ /* 0x080fe20000400000 */
[----:B------:R-:W-:Y:S01]  /*4820*/  SHF.L.U32 R38, R38, 0x10, RZ ;  /* 0x0000001026267819 */ /* 0x000fe200000006ff */
[-C--:B------:R-:W-:Y:S01]  /*4830*/  FMUL R112, R112, R14.reuse ;  /* 0x0000000e70707220 */ /* 0x080fe20000400000 */
[----:B------:R-:W-:Y:S01]  /*4840*/  SHF.L.U32 R16, R39, 0x10, RZ ;  /* 0x0000001027107819 */ /* 0x000fe200000006ff */
[-C--:B------:R-:W-:Y:S01]  /*4850*/  FMUL R113, R113, R14.reuse ;  /* 0x0000000e71717220 */ /* 0x080fe20000400000 */
[----:B------:R-:W-:Y:S01]  /*4860*/  SHF.L.U32 R17, R42, 0x10, RZ ;  /* 0x000000102a117819 */ /* 0x000fe200000006ff */
[-C--:B------:R-:W-:Y:S01]  /*4870*/  FMUL R116, R116, R14.reuse ;  /* 0x0000000e74747220 */ /* 0x080fe20000400000 */
[----:B------:R-:W-:Y:S01]  /*4880*/  LOP3.LUT R27, R27, 0xffff, RZ, 0xc0, !PT ;  /* 0x0000ffff1b1b7812 */ /* 0x000fe200078ec0ff */
[-C--:B------:R-:W-:Y:S01]  /*4890*/  FMUL R117, R117, R14.reuse ;  /* 0x0000000e75757220 */ /* 0x080fe20000400000 */
[----:B------:R-:W-:Y:S01]  /*48a0*/  LOP3.LUT R31, R31, 0xffff, RZ, 0xc0, !PT ;  /* 0x0000ffff1f1f7812 */ /* 0x000fe200078ec0ff */
[-C--:B------:R-:W-:Y:S01]  /*48b0*/  FMUL R88, R88, R14.reuse ;  /* 0x0000000e58587220 */ /* 0x080fe20000400000 */
[----:B------:R-:W-:Y:S01]  /*48c0*/  LOP3.LUT R33, R33, 0xffff, RZ, 0xc0, !PT ;  /* 0x0000ffff21217812 */ /* 0x000fe200078ec0ff */
[-C--:B------:R-:W-:Y:S01]  /*48d0*/  FMUL R89, R89, R14.reuse ;  /* 0x0000000e59597220 */ /* 0x080fe20000400000 */
[----:B------:R-:W-:Y:S01]  /*48e0*/  LOP3.LUT R10, R10, R11, RZ, 0xfc, !PT ;  /* 0x0000000b0a0a7212 */ /* 0x000fe200078efcff */
[----:B------:R-:W-:Y:S01]  /*48f0*/  FMUL R92, R92, R14 ;  /* 0x0000000e5c5c7220 */ /* 0x000fe20000400000 */
[----:B------:R-:W-:Y:S01]  /*4900*/  LOP3.LUT R15, R15, R26, RZ, 0xfc, !PT ;  /* 0x0000001a0f0f7212 */ /* 0x000fe200078efcff */
[-C--:B------:R-:W-:Y:S01]  /*4910*/  FMUL R93, R93, R14.reuse ;  /* 0x0000000e5d5d7220 */ /* 0x080fe20000400000 */
[----:B------:R-:W-:Y:S01]  /*4920*/  LOP3.LUT R32, R32, R13, RZ, 0xfc, !PT ;  /* 0x0000000d20207212 */ /* 0x000fe200078efcff */
[-C--:B------:R-:W-:Y:S01]  /*4930*/  FMUL R96, R96, R14.reuse ;  /* 0x0000000e60607220 */ /* 0x080fe20000400000 */
[----:B------:R-:W-:Y:S01]  /*4940*/  FSETP.GEU.AND P3, PT, R51, -126, PT ;  /* 0xc2fc00003300780b */ /* 0x000fe20003f6e000 */
[-C--:B------:R-:W-:Y:S01]  /*4950*/  FMUL R97, R97, R14.reuse ;  /* 0x0000000e61617220 */ /* 0x080fe20000400000 */
[----:B------:R-:W-:Y:S01]  /*4960*/  MOV R13, 0x3021 ;  /* 0x00003021000d7802 */ /* 0x000fe20000000f00 */
[-C--:B------:R-:W-:Y:S01]  /*4970*/  FMUL R100, R100, R14.reuse ;  /* 0x0000000e64647220 */ /* 0x080fe20000400000 */
[----:B------:R-:W-:Y:S01]  /*4980*/  LOP3.LUT R19, R19, 0xff0000, R38, 0xf8, !PT ;  /* 0x00ff000013137812 */ /* 0x000fe200078ef826 */
[-C--:B------:R-:W-:Y:S01]  /*4990*/  FMUL R101, R101, R14.reuse ;  /* 0x0000000e65657220 */ /* 0x080fe20000400000 */
[----:B------:R-:W-:Y:S01]  /*49a0*/  LOP3.LUT R16, R21, 0xff0000, R16, 0xf8, !PT ;  /* 0x00ff000015107812 */ /* 0x000fe200078ef810 */
[----:B------:R-:W-:Y:S01]  /*49b0*/  IMAD.MOV.U32 R21, RZ, RZ, 0x2130 ;  /* 0x00002130ff157424 */ /* 0x000fe200078e00ff */
[----:B------:R-:W-:Y:S01]  /*49c0*/  LOP3.LUT R22, R22, 0xff0000, R41, 0xf8, !PT ;  /* 0x00ff000016167812 */ /* 0x000fe200078ef829 */
[-C--:B------:R-:W-:Y:S01]  /*49d0*/  FMUL R72, R72, R14.reuse ;  /* 0x0000000e48487220 */ /* 0x080fe20000400000 */
[----:B------:R-:W-:Y:S01]  /*49e0*/  LOP3.LUT R17, R28, 0xff0000, R17, 0xf8, !PT ;  /* 0x00ff00001c117812 */ /* 0x000fe200078ef811 */
[-C--:B------:R-:W-:Y:S01]  /*49f0*/  FMUL R73, R73, R14.reuse ;  /* 0x0000000e49497220 */ /* 0x080fe20000400000 */
[----:B------:R-:W-:Y:S01]  /*4a00*/  SHF.L.U32 R27, R27, 0x18, RZ ;  /* 0x000000181b1b7819 */ /* 0x000fe200000006ff */
[----:B------:R-:W-:Y:S01]  /*4a10*/  @!P3 FMUL R51, R51, 0.5 ;  /* 0x3f0000003333b820 */ /* 0x000fe20000400000 */
[----:B------:R-:W-:Y:S01]  /*4a20*/  SHF.L.U32 R31, R31, 0x18, RZ ;  /* 0x000000181f1f7819 */ /* 0x000fe200000006ff */
[-C--:B------:R-:W-:Y:S01]  /*4a30*/  FMUL R76, R76, R14.reuse ;  /* 0x0000000e4c4c7220 */ /* 0x080fe20000400000 */
[----:B------:R-:W-:Y:S01]  /*4a40*/  SHF.L.U32 R33, R33, 0x18, RZ ;  /* 0x0000001821217819 */ /* 0x000fe200000006ff */
[----:B------:R-:W-:Y:S01]  /*4a50*/  FMUL R77, R77, R14 ;  /* 0x0000000e4d4d7220 */ /* 0x000fe20000400000 */
[----:B------:R-:W-:Y:S01]  /*4a60*/  SEL R11, R15, R10, P6 ;  /* 0x0000000a0f0b7207 */ /* 0x000fe20003000000 */
[----:B------:R-:W1:Y:S01]  /*4a70*/  MUFU.EX2 R51, R51 ;  /* 0x0000003300337308 */ /* 0x000e620000000800 */
[----:B------:R-:W-:Y:S01]  /*4a80*/  SEL R10, R10, R15, P6 ;  /* 0x0000000f0a0a7207 */ /* 0x000fe20003000000 */
[----:B------:R-:W-:Y:S01]  /*4a90*/  FMUL R80, R80, R14 ;  /* 0x0000000e50507220 */ /* 0x000fe20000400000 */
[----:B------:R-:W-:Y:S01]  /*4aa0*/  SHF.R.U32.HI R15, RZ, R0, R13 ;  /* 0x00000000ff0f7219 */ /* 0x000fe2000001160d */
[-C--:B------:R-:W-:Y:S01]  /*4ab0*/  FMUL R81, R81, R14.reuse ;  /* 0x0000000e51517220 */ /* 0x080fe20000400000 */
[----:B------:R-:W-:Y:S01]  /*4ac0*/  LOP3.LUT R12, R12, R27, RZ, 0xfc, !PT ;  /* 0x0000001b0c0c7212 */ /* 0x000fe200078efcff */
[----:B------:R-:W-:Y:S01]  /*4ad0*/  FMUL R84, R84, R14 ;  /* 0x0000000e54547220 */ /* 0x000fe20000400000 */
[----:B------:R-:W-:Y:S01]  /*4ae0*/  LOP3.LUT R19, R19, R30, RZ, 0xfc, !PT ;  /* 0x0000001e13137212 */ /* 0x000fe200078efcff */
[-C--:B------:R-:W-:Y:S01]  /*4af0*/  FMUL R85, R85, R14.reuse ;  /* 0x0000000e55557220 */ /* 0x080fe20000400000 */
[----:B------:R-:W-:Y:S01]  /*4b00*/  LOP3.LUT R16, R16, R31, RZ, 0xfc, !PT ;  /* 0x0000001f10107212 */ /* 0x000fe200078efcff */
[-C--:B------:R-:W-:Y:S01]  /*4b10*/  FMUL R56, R56, R14.reuse ;  /* 0x0000000e38387220 */ /* 0x080fe20000400000 */
[----:B------:R-:W-:Y:S01]  /*4b20*/  LOP3.LUT R33, R22, R33, RZ, 0xfc, !PT ;  /* 0x0000002116217212 */ /* 0x000fe200078efcff */
[----:B------:R-:W-:Y:S01]  /*4b30*/  FMUL R57, R57, R14 ;  /* 0x0000000e39397220 */ /* 0x000fe20000400000 */
[----:B------:R-:W-:Y:S01]  /*4b40*/  LOP3.LUT R17, R17, R34, RZ, 0xfc, !PT ;  /* 0x0000002211117212 */ /* 0x000fe200078efcff */
[----:B------:R-:W-:Y:S01]  /*4b50*/  FMUL R60, R60, R14 ;  /* 0x0000000e3c3c7220 */ /* 0x000fe20000400000 */
[----:B------:R-:W-:Y:S01]  /*4b60*/  SHF.R.U32.HI R21, RZ, R0, R21 ;  /* 0x00000000ff157219 */ /* 0x000fe20000011615 */
[----:B------:R-:W-:Y:S01]  /*4b70*/  FMUL R61, R61, R14 ;  /* 0x0000000e3d3d7220 */ /* 0x000fe20000400000 */
[----:B------:R-:W-:Y:S01]  /*4b80*/  LOP3.LUT R20, R15, 0xf, RZ, 0xc0, !PT ;  /* 0x0000000f0f147812 */ /* 0x000fe200078ec0ff */
[----:B-1----:R-:W-:Y:S01]  /*4b90*/  @!P3 FMUL R51, R51, R51 ;  /* 0x000000333333b220 */ /* 0x002fe20000400000 */
[----:B------:R-:W-:Y:S01]  /*4ba0*/  SEL R13, R19, R12, P6 ;  /* 0x0000000c130d7207 */ /* 0x000fe20003000000 */
[----:B------:R-:W-:Y:S01]  /*4bb0*/  FMUL R64, R64, R14 ;  /* 0x0000000e40407220 */ /* 0x000fe20000400000 */
[----:B------:R-:W-:Y:S01]  /*4bc0*/  SEL R15, R33, R16, P6 ;  /* 0x00000010210f7207 */ /* 0x000fe20003000000 */
[----:B------:R-:W-:Y:S01]  /*4bd0*/  SHFL.IDX PT, R11, R11, R20, 0x1c1f ;  /* 0x001c1f140b0b7589 */ /* 0x000fe200000e0000 */
[----:B------:R-:W-:Y:S01]  /*4be0*/  SEL R18, R32, R17, P6 ;  /* 0x0000001120127207 */ /* 0x000fe20003000000 */
[----:B------:R-:W-:Y:S01]  /*4bf0*/  FFMA R8, R51, R8, R46 ;  /* 0x0000000833087223 */ /* 0x000fe2000000002e */
[----:B------:R-:W-:Y:S01]  /*4c00*/  SEL R12, R12, R19, P6 ;  /* 0x000000130c0c7207 */ /* 0x000fe20003000000 */
[----:B------:R-:W-:Y:S01]  /*4c10*/  SHFL.IDX PT, R13, R13, R20, 0x1c1f ;  /* 0x001c1f140d0d7589 */ /* 0x000fe200000e0000 */
[----:B------:R-:W-:Y:S01]  /*4c20*/  SEL R16, R16, R33, P6 ;  /* 0x0000002110107207 */ /* 0x000fe20003000000 */
[----:B------:R-:W-:Y:S01]  /*4c30*/  FMUL R65, R65, R14 ;  /* 0x0000000e41417220 */ /* 0x000fe20000400000 */
[----:B------:R-:W-:Y:S01]  /*4c40*/  SEL R17, R17, R32, P6 ;  /* 0x0000002011117207 */ /* 0x000fe20003000000 */
[----:B------:R-:W-:Y:S01]  /*4c50*/  SHFL.IDX PT, R15, R15, R20, 0x1c1f ;  /* 0x001c1f140f0f7589 */ /* 0x000fe200000e0000 */
[----:B------:R-:W-:Y:S01]  /*4c60*/  LOP3.LUT R21, R21, 0xf, RZ, 0xc0, !PT ;  /* 0x0000000f15157812 */ /* 0x000fe200078ec0ff */
[-C--:B------:R-:W-:Y:S01]  /*4c70*/  FMUL R68, R68, R14.reuse ;  /* 0x0000000e44447220 */ /* 0x080fe20000400000 */
[----:B------:R-:W-:Y:S01]  /*4c80*/  SHF.L.U32 R19, R9, 0x1f, RZ ;  /* 0x0000001f09137819 */ /* 0x000fe200000006ff */
[----:B------:R-:W-:Y:S01]  /*4c90*/  SHFL.IDX PT, R18, R18, R20, 0x1c1f ;  /* 0x001c1f1412127589 */ /* 0x000fe200000e0000 */
[----:B------:R-:W-:Y:S01]  /*4ca0*/  FMUL R69, R69, R14 ;  /* 0x0000000e45457220 */ /* 0x000fe20000400000 */
[-C--:B------:R-:W-:Y:S01]  /*4cb0*/  FMUL R154, R154, R51.reuse ;  /* 0x000000339a9a7220 */ /* 0x080fe20000400000 */
[----:B------:R1:W2:Y:S01]  /*4cc0*/  SYNCS.PHASECHK.TRANS64.TRYWAIT P2, [UR10+0x18800], R19 ;  /* 0x01880013ff0075a7 */ /* 0x0002a2000804014a */
[----:B------:R-:W3:Y:S01]  /*4cd0*/  SHFL.IDX PT, R10, R10, R21, 0x1c1f ;  /* 0x001c1f150a0a7589 */ /* 0x000ee200000e0000 */
[-C--:B------:R-:W-:Y:S01]  /*4ce0*/  FMUL R155, R155, R51.reuse ;  /* 0x000000339b9b7220 */ /* 0x080fe20000400000 */
[-C--:B------:R-:W-:Y:S01]  /*4cf0*/  FMUL R158, R158, R51.reuse ;  /* 0x000000339e9e7220 */ /* 0x080fe20000400000 */
[-C--:B------:R-:W-:Y:S01]  /*4d00*/  FMUL R159, R159, R51.reuse ;  /* 0x000000339f9f7220 */ /* 0x080fe20000400000 */
[----:B------:R-:W4:Y:S01]  /*4d10*/  SHFL.IDX PT, R12, R12, R21, 0x1c1f ;  /* 0x001c1f150c0c7589 */ /* 0x000f2200000e0000 */
[-C--:B------:R-:W-:Y:S01]  /*4d20*/  FMUL R162, R162, R51.reuse ;  /* 0x00000033a2a27220 */ /* 0x080fe20000400000 */
[-C--:B------:R-:W-:Y:S01]  /*4d30*/  FMUL R163, R163, R51.reuse ;  /* 0x00000033a3a37220 */ /* 0x080fe20000400000 */
[-C--:B------:R-:W-:Y:S01]  /*4d40*/  FMUL R166, R166, R51.reuse ;  /* 0x00000033a6a67220 */ /* 0x080fe20000400000 */
[----:B------:R-:W5:Y:S01]  /*4d50*/  SHFL.IDX PT, R16, R16, R21, 0x1c1f ;  /* 0x001c1f1510107589 */ /* 0x000f6200000e0000 */
[-C--:B------:R-:W-:Y:S01]  /*4d60*/  FMUL R167, R167, R51.reuse ;  /* 0x00000033a7a77220 */ /* 0x080fe20000400000 */
[-C--:B------:R-:W-:Y:S01]  /*4d70*/  FMUL R138, R138, R51.reuse ;  /* 0x000000338a8a7220 */ /* 0x080fe20000400000 */
[-C--:B------:R-:W-:Y:S01]  /*4d80*/  FMUL R139, R139, R51.reuse ;  /* 0x000000338b8b7220 */ /* 0x080fe20000400000 */
[----:B------:R-:W1:Y:S01]  /*4d90*/  SHFL.IDX PT, R17, R17, R21, 0x1c1f ;  /* 0x001c1f1511117589 */ /* 0x000e6200000e0000 */
[-C--:B------:R-:W-:Y:S01]  /*4da0*/  FMUL R142, R142, R51.reuse ;  /* 0x000000338e8e7220 */ /* 0x080fe20000400000 */
        /* <DEDUP_REMOVED lines=44> */
[----:B------:R-:W-:Y:S01]  /*5070*/  FMUL R71, R71, R51 ;  /* 0x0000003347477220 */ /* 0x000fe20000400000 */
[----:B---3--:R-:W-:-:S02]  /*5080*/  PRMT R24, R11, R5, R10 ;  /* 0x000000050b187216 */ /* 0x008fc4000000000a */
[-C--:B------:R-:W-:Y:S02]  /*5090*/  PRMT R25, R11, R6.reuse, R10 ;  /* 0x000000060b197216 */ /* 0x080fe4000000000a */
[CCC-:B----4-:R-:W-:Y:S02]  /*50a0*/  PRMT R26, R13.reuse, R5.reuse, R12.reuse ;  /* 0x000000050d1a7216 */ /* 0x1d0fe4000000000c */
[-C--:B------:R-:W-:Y:S02]  /*50b0*/  PRMT R27, R13, R6.reuse, R12 ;  /* 0x000000060d1b7216 */ /* 0x080fe4000000000c */
[CCC-:B-----5:R-:W-:Y:S02]  /*50c0*/  PRMT R28, R15.reuse, R5.reuse, R16.reuse ;  /* 0x000000050f1c7216 */ /* 0x1e0fe40000000010 */
[----:B------:R-:W-:Y:S02]  /*50d0*/  PRMT R29, R15, R6, R16 ;  /* 0x000000060f1d7216 */ /* 0x000fe40000000010 */
[----:B-1----:R-:W-:-:S02]  /*50e0*/  PRMT R30, R18, R5, R17 ;  /* 0x00000005121e7216 */ /* 0x002fc40000000011 */
[----:B------:R-:W-:Y:S01]  /*50f0*/  PRMT R31, R18, R6, R17 ;  /* 0x00000006121f7216 */ /* 0x000fe20000000011 */
[----:B--2---:R-:W-:Y:S06]  /*5100*/  @!P0 BRA `(.L_x_27) ;  /* 0x0000000000048947 */ /* 0x004fec0003800000 */
[----:B------:R-:W-:Y:S01]  /*5110*/  BPT.TRAP 0x1 ;  /* 0x000000040000795c */ /* 0x000fe20000300000 */
.L_x_27:
[----:B------:R-:W-:Y:S05]  /*5120*/  @P2 BRA `(.L_x_28) ;  /* 0x0000000000082947 */ /* 0x000fea0003800000 */
[----:B------:R-:W1:Y:S02]  /*5130*/  SYNCS.PHASECHK.TRANS64.TRYWAIT P2, [UR10+0x18800], R19 ;  /* 0x01880013ff0075a7 */ /* 0x000e64000804014a */
[----:B-1----:R-:W-:Y:S05]  /*5140*/  @!P2 BRA `(.L_x_29) ;  /* 0x0000004c0008a947 */ /* 0x002fea0003800000 */
.L_x_28:
[----:B------:R-:W-:Y:S01]  /*5150*/  UIMAD UR10, UR5, 0x380, UR6 ;  /* 0x00000380050a78a4 */ /* 0x000fe2000f8e0206 */
[----:B------:R-:W-:Y:S01]  /*5160*/  WARPGROUP.ARRIVE ;  /* 0x00000000000079c5 */ /* 0x000fe20000000000 */
[----:B------:R-:W-:Y:S01]  /*5170*/  UMOV UR11, 0x80000020 ;  /* 0x80000020000b7882 */ /* 0x000fe20000000000 */
[----:B------:R-:W-:Y:S01]  /*5180*/  UMOV UR15, 0x80000020 ;  /* 0x80000020000f7882 */ /* 0x000fe20000000000 */
[----:B------:R-:W-:Y:S02]  /*5190*/  UIADD3 UR14, UR10, 0x80, URZ ;  /* 0x000000800a0e7890 */ /* 0x000fe4000fffe03f */
[----:B------:R-:W-:Y:S01]  /*51a0*/  UIADD3 UR18, UR10, 0x100, URZ ;  /* 0x000001000a127890 */ /* 0x000fe2000fffe03f */
[----:B------:R-:W-:Y:S02]  /*51b0*/  UMOV UR19, 0x80000020 ;  /* 0x8000002000137882 */ /* 0x000fe40000000000 */
[----:B------:R-:W-:Y:S01]  /*51c0*/  QGMMA.64x32x32.F32.E4M3.E4M3 R152, R24, gdesc[UR8], R152, gsb0 ;  /* 0x0060000818987df3 */ /* 0x000fe20008000898 */
[----:B------:R-:W-:Y:S01]  /*51d0*/  UIADD3 UR22, UR10, 0x180, URZ ;  /* 0x000001800a167890 */ /* 0x000fe2000fffe03f */
[----:B------:R-:W-:Y:S01]  /*51e0*/  UMOV UR23, 0x80000020 ;  /* 0x8000002000177882 */ /* 0x000fe20000000000 */
[----:B------:R-:W-:Y:S01]  /*51f0*/  UIADD3 UR26, UR10, 0x200, URZ ;  /* 0x000002000a1a7890 */ /* 0x000fe2000fffe03f */
[----:B------:R-:W-:Y:S01]  /*5200*/  UMOV UR27, 0x80000020 ;  /* 0x80000020001b7882 */ /* 0x000fe20000000000 */
[----:B------:R-:W-:Y:S01]  /*5210*/  UMOV UR11, 0x80000020 ;  /* 0x80000020000b7882 */ /* 0x000fe20000000000 */
[----:B------:R-:W-:-:S02]  /*5220*/  WARPGROUP.DEPBAR.LE gsb0, 0x0 ;  /* 0x00008000000079c5 */ /* 0x000fc40000010000 */
        /* <DEDUP_REMOVED lines=39> */
[----:B------:R-:W-:Y:S01]  /*54a0*/  UIADD3 UR10, UR10, 0x302, URZ ;  /* 0x000003020a0a7890 */ /* 0x000fe2000fffe03f */
        /* <DEDUP_REMOVED lines=18> */
.L_x_30:
[----:B------:R-:W-:-:S04]  /*55d0*/  ULEA UR10, UR4, UR36, 0x3 ;  /* 0x00000024040a7291 */ /* 0x000fc8000f8e183f */
[----:B------:R-:W-:-:S04]  /*55e0*/  UIADD3 UR10, UR10, 0x18828, URZ ;  /* 0x000188280a0a7890 */ /* 0x000fc8000fffe03f */
[----:B------:R-:W-:-:S09]  /*55f0*/  UPRMT UR10, URZ, 0x654, UR10 ;  /* 0x000006543f0a7896 */ /* 0x000fd2000800000a */
[----:B------:R-:W-:Y:S01]  /*5600*/  SYNCS.ARRIVE.TRANS64.RED.A1T0 RZ, [UR10], RZ ;  /* 0x000000ffffff79a7 */ /* 0x000fe2000810040a */
[----:B------:R-:W-:Y:S05]  /*5610*/  @P1 BRA `(.L_x_31) ;  /* 0x0000000000041947 */ /* 0x000fea0003800000 */
[----:B------:R-:W-:Y:S01]  /*5620*/  BPT.TRAP 0x1 ;  /* 0x000000040000795c */ /* 0x000fe20000300000 */
.L_x_31:
[----:B------:R-:W-:-:S04]  /*5630*/  UIADD3 UR4, UR4, 0x1, URZ ;  /* 0x0000000104047890 */ /* 0x000fc8000fffe03f */
[----:B------:R-:W-:-:S04]  /*5640*/  UISETP.NE.AND UP0, UPT, UR4, 0x5, UPT ;  /* 0x000000050400788c */ /* 0x000fc8000bf05270 */
[----:B------:R-:W-:Y:S01]  /*5650*/  USEL UR10, UR4, URZ, UP0 ;  /* 0x0000003f040a7287 */ /* 0x000fe20008000000 */
[----:B------:R-:W-:Y:S11]  /*5660*/  @!P0 BRA `(.L_x_32) ;  /* 0x0000000000048947 */ /* 0x000ff60003800000 */
[----:B------:R-:W-:Y:S01]  /*5670*/  BPT.TRAP 0x1 ;  /* 0x000000040000795c */ /* 0x000fe20000300000 */
.L_x_32:
[----:B------:R-:W-:-:S04]  /*5680*/  ULEA UR4, UR10, UR36, 0x3 ;  /* 0x000000240a047291 */ /* 0x000fc8000f8e183f */
[----:B------:R-:W-:-:S04]  /*5690*/  UIADD3 UR4, UR4, 0x18828, URZ ;  /* 0x0001882804047890 */ /* 0x000fc8000fffe03f */
[----:B------:R-:W-:-:S09]  /*56a0*/  UPRMT UR4, URZ, 0x654, UR4 ;  /* 0x000006543f047896 */ /* 0x000fd20008000004 */
[----:B------:R-:W-:Y:S01]  /*56b0*/  SYNCS.ARRIVE.TRANS64.RED.A1T0 RZ, [UR4], RZ ;  /* 0x000000ffffff79a7 */ /* 0x000fe20008100404 */
[----:B------:R-:W-:Y:S05]  /*56c0*/  @P1 BRA `(.L_x_33) ;  /* 0x0000000000041947 */ /* 0x000fea0003800000 */
[----:B------:R-:W-:Y:S01]  /*56d0*/  BPT.TRAP 0x1 ;  /* 0x000000040000795c */ /* 0x000fe20000300000 */
.L_x_33:
[----:B------:R-:W-:Y:S01]  /*56e0*/  UIADD3 UR5, UR5, 0x1, URZ ;  /* 0x0000000105057890 */ /* 0x000fe2000fffe03f */
[C---:B------:R-:W-:Y:S01]  /*56f0*/  ISETP.GT.AND P2, PT, R2.reuse, 0x2, PT ;  /* 0x000000020200780c */ /* 0x040fe20003f44270 */
[----:B------:R-:W-:Y:S01]  /*5700*/  UIADD3 UR4, UR10, 0x1, URZ ;  /* 0x000000010a047890 */ /* 0x000fe2000fffe03f */
[----:B------:R-:W-:Y:S01]  /*5710*/  IADD3 R2, R2, -0x1, RZ ;  /* 0xffffffff02027810 */ /* 0x000fe20007ffe0ff */
[----:B------:R-:W-:Y:S01]  /*5720*/  UISETP.NE.AND UP2, UPT, UR5, 0x5, UPT ;  /* 0x000000050500788c */ /* 0x000fe2000bf45270 */
[----:B------:R-:W-:Y:S01]  /*5730*/  MOV R13, R4 ;  /* 0x00000004000d7202 */ /* 0x000fe20000000f00 */
[----:B------:R-:W-:Y:S01]  /*5740*/  UISETP.NE.AND UP0, UPT, UR4, 0x5, UPT ;  /* 0x000000050400788c */ /* 0x000fe2000bf05270 */
[----:B------:R-:W-:Y:S01]  /*5750*/  IMAD.MOV.U32 R11, RZ, RZ, R3 ;  /* 0x000000ffff0b7224 */ /* 0x000fe200078e0003 */
[----:B------:R-:W-:Y:S02]  /*5760*/  USEL UR10, URZ, 0x1, UP2 ;  /* 0x000000013f0a7887 */ /* 0x000fe40009000000 */
[----:B------:R-:W-:-:S02]  /*5770*/  USEL UR4, UR4, URZ, UP0 ;  /* 0x0000003f04047287 */ /* 0x000fc40008000000 */
[----:B------:R-:W-:Y:S02]  /*5780*/  USEL UR5, UR5, URZ, UP2 ;  /* 0x0000003f05057287 */ /* 0x000fe40009000000 */
[----:B------:R-:W-:Y:S01]  /*5790*/  LOP3.LUT R9, R9, UR10, RZ, 0x3c, !PT ;  /* 0x0000000a09097c12 */ /* 0x000fe2000f8e3cff */
[----:B------:R-:W-:Y:S09]  /*57a0*/  @P2 BRA `(.L_x_34) ;  /* 0xffffffd400e42947 */ /* 0x000ff2000383ffff */
.L_x_23:
[----:B------:R-:W2:Y:S01]  /*57b0*/  SHFL.BFLY PT, R0, R7, 0x1, 0x1f ;  /* 0x0c201f0007007f89 */ /* 0x000ea200000e0000 */
[----:B------:R-:W-:Y:S01]  /*57c0*/  BSSY B0, `(.L_x_35) ;  /* 0x0000023000007945 */ /* 0x000fe20003800000 */
[----:B-1----:R-:W-:Y:S01]  /*57d0*/  MOV R10, 0x3f800000 ;  /* 0x3f800000000a7802 */ /* 0x002fe20000000f00 */
[----:B------:R-:W-:Y:S01]  /*57e0*/  IMAD.MOV.U32 R6, RZ, RZ, 0x3f800000 ;  /* 0x3f800000ff067424 */ /* 0x000fe200078e00ff */
[----:B------:R-:W1:Y:S01]  /*57f0*/  SHFL.BFLY PT, R5, R8, 0x1, 0x1f ;  /* 0x0c201f0008057f89 */ /* 0x000e6200000e0000 */
[----:B--2---:R-:W-:Y:S01]  /*5800*/  FADD R0, R0, R7 ;  /* 0x0000000700007221 */ /* 0x004fe20000000000 */
[----:B-1----:R-:W-:-:S04]  /*5810*/  FADD R15, R5, R8 ;  /* 0x00000008050f7221 */ /* 0x002fc80000000000 */
[----:B------:R-:W1:Y:S01]  /*5820*/  SHFL.BFLY PT, R9, R0, 0x2, 0x1f ;  /* 0x0c401f0000097f89 */ /* 0x000e6200000e0000 */
[----:B------:R-:W-:-:S03]  /*5830*/  MOV R5, 0x7f800000 ;  /* 0x7f80000000057802 */ /* 0x000fc60000000f00 */
[----:B------:R-:W2:Y:S01]  /*5840*/  SHFL.BFLY PT, R16, R15, 0x2, 0x1f ;  /* 0x0c401f000f107f89 */ /* 0x000ea200000e0000 */
[C---:B-1----:R-:W-:Y:S01]  /*5850*/  FSETP.NE.AND P0, PT, R0.reuse, -R9, PT ;  /* 0x800000090000720b */ /* 0x042fe20003f05000 */
[----:B------:R-:W-:Y:S01]  /*5860*/  FADD R2, R0, R9 ;  /* 0x0000000900027221 */ /* 0x000fe20000000000 */
[----:B------:R-:W-:Y:S01]  /*5870*/  MOV R9, 0x7f800000 ;  /* 0x7f80000000097802 */ /* 0x000fe20000000f00 */
[----:B--2---:R-:W-:-:S10]  /*5880*/  FADD R8, R15, R16 ;  /* 0x000000100f087221 */ /* 0x004fd40000000000 */
[----:B------:R-:W-:Y:S05]  /*5890*/  @!P0 BRA `(.L_x_36) ;  /* 0x0000000000548947 */ /* 0x000fea0003800000 */
[----:B------:R-:W-:Y:S01]  /*58a0*/  IADD3 R0, R2, 0x1800000, RZ ;  /* 0x0180000002007810 */ /* 0x000fe20007ffe0ff */
[----:B------:R-:W-:Y:S03]  /*58b0*/  BSSY B1, `(.L_x_37) ;  /* 0x000000c000017945 */ /* 0x000fe60003800000 */
[----:B------:R-:W-:-:S04]  /*58c0*/  LOP3.LUT R0, R0, 0x7f800000, RZ, 0xc0, !PT ;  /* 0x7f80000000007812 */ /* 0x000fc800078ec0ff */
[----:B------:R-:W-:-:S13]  /*58d0*/  ISETP.GT.U32.AND P0, PT, R0, 0x1ffffff, PT ;  /* 0x01ffffff0000780c */ /* 0x000fda0003f04070 */
[----:B------:R-:W-:Y:S05]  /*58e0*/  @P0 BRA `(.L_x_38) ;  /* 0x0000000000100947 */ /* 0x000fea0003800000 */
[----:B------:R-:W-:-:S07]  /*58f0*/  MOV R14, 0x5910 ;  /* 0x00005910000e7802 */ /* 0x000fce0000000f00 */
[----:B------:R-:W-:Y:S05]  /*5900*/  CALL.REL.NOINC `($__internal_0_$__cuda_sm20_rcp_rn_f32_slowpath) ;  /* 0x0000004400c07944 */ /* 0x000fea0003c00000 */
[----:B------:R-:W-:Y:S01]  /*5910*/  IMAD.MOV.U32 R6, RZ, RZ, R0 ;  /* 0x000000ffff067224 */ /* 0x000fe200078e0000 */
[----:B------:R-:W-:Y:S06]  /*5920*/  BRA `(.L_x_39) ;  /* 0x0000000000107947 */ /* 0x000fec0003800000 */
.L_x_38:
[----:B------:R-:W1:Y:S02]  /*5930*/  MUFU.RCP R7, R2 ;  /* 0x0000000200077308 */ /* 0x000e640000001000 */
[----:B-1----:R-:W-:-:S04]  /*5940*/  FFMA R0, R2, R7, -1 ;  /* 0xbf80000002007423 */ /* 0x002fc80000000007 */
[----:B------:R-:W-:-:S04]  /*5950*/  FADD.FTZ R0, -R0, -RZ ;  /* 0x800000ff00007221 */ /* 0x000fc80000010100 */
[----:B------:R-:W-:-:S07]  /*5960*/  FFMA R6, R7, R0, R7 ;  /* 0x0000000007067223 */ /* 0x000fce0000000007 */
.L_x_39:
[----:B------:R-:W-:Y:S05]  /*5970*/  BSYNC B1 ;  /* 0x0000000000017941 */ /* 0x000fea0003800000 */
.L_x_37:
[----:B------:R-:W-:Y:S01]  /*5980*/  FSETP.GEU.AND P0, PT, |R2|, 1.175494350822287508e-38, PT ;  /* 0x008000000200780b */ /* 0x000fe20003f0e200 */
[----:B------:R-:W-:-:S12]  /*5990*/  ULDC UR4, c[0x0][0x600] ;  /* 0x0001800000047ab9 */ /* 0x000fd80000000800 */
[----:B------:R-:W-:-:S04]  /*59a0*/  @!P0 FMUL R2, R2, 16777216 ;  /* 0x4b80000002028820 */ /* 0x000fc80000400000 */
[----:B------:R-:W1:Y:S02]  /*59b0*/  MUFU.LG2 R0, R2 ;  /* 0x0000000200007308 */ /* 0x000e640000000c00 */
[----:B-1----:R-:W-:-:S04]  /*59c0*/  @!P0 FADD R0, R0, -24 ;  /* 0xc1c0000000008421 */ /* 0x002fc80000000000 */
[----:B------:R-:W-:-:S04]  /*59d0*/  FMUL R9, R0, 0.69314718246459960938 ;  /* 0x3f31721800097820 */ /* 0x000fc80000400000 */
[----:B------:R-:W-:-:S07]  /*59e0*/  FFMA R9, R4, UR4, R9 ;  /* 0x0000000404097c23 */ /* 0x000fce0008000009 */
.L_x_36:
[----:B------:R-:W-:Y:S05]  /*59f0*/  BSYNC B0 ;  /* 0x0000000000007941 */ /* 0x000fea0003800000 */
.L_x_35:
[----:B------:R-:W-:Y:S01]  /*5a00*/  FSETP.NE.AND P0, PT, R15, -R16, PT ;  /* 0x800000100f00720b */ /* 0x000fe20003f05000 */
[----:B------:R-:W-:Y:S01]  /*5a10*/  ULDC UR4, c[0x0][0x608] ;  /* 0x0001820000047ab9 */ /* 0x000fe20000000800 */
[----:B------:R-:W-:Y:S01]  /*5a20*/  BSSY B0, `(.L_x_40) ;  /* 0x0000051000007945 */ /* 0x000fe20003800000 */
[----:B------:R-:W-:-:S04]  /*5a30*/  FMUL R6, R6, UR4 ;  /* 0x0000000406067c20 */ /* 0x000fc80008400000 */
        /* <DEDUP_REMOVED lines=56> */
[----:B------:R-:W-:Y:S06]  /*5dc0*/  @!P0 BRA `(.L_x_41) ;  /* 0x0000000000588947 */ /* 0x000fec0003800000 */
[----:B------:R-:W-:Y:S01]  /*5dd0*/  IADD3 R0, R8, 0x1800000, RZ ;  /* 0x0180000008007810 */ /* 0x000fe20007ffe0ff */
[----:B------:R-:W-:Y:S03]  /*5de0*/  BSSY B1, `(.L_x_42) ;  /* 0x000000d000017945 */ /* 0x000fe60003800000 */
[----:B------:R-:W-:-:S04]  /*5df0*/  LOP3.LUT R0, R0, 0x7f800000, RZ, 0xc0, !PT ;  /* 0x7f80000000007812 */ /* 0x000fc800078ec0ff */
[----:B------:R-:W-:-:S13]  /*5e00*/  ISETP.GT.U32.AND P0, PT, R0, 0x1ffffff, PT ;  /* 0x01ffffff0000780c */ /* 0x000fda0003f04070 */
[----:B------:R-:W-:Y:S05]  /*5e10*/  @P0 BRA `(.L_x_43) ;  /* 0x0000000000140947 */ /* 0x000fea0003800000 */
[----:B------:R-:W-:Y:S02]  /*5e20*/  MOV R2, R8 ;  /* 0x0000000800027202 */ /* 0x000fe40000000f00 */
[----:B------:R-:W-:-:S07]  /*5e30*/  MOV R14, 0x5e50 ;  /* 0x00005e50000e7802 */ /* 0x000fce0000000f00 */
[----:B------:R-:W-:Y:S05]  /*5e40*/  CALL.REL.NOINC `($__internal_0_$__cuda_sm20_rcp_rn_f32_slowpath) ;  /* 0x0000004000707944 */ /* 0x000fea0003c00000 */
[----:B------:R-:W-:Y:S01]  /*5e50*/  IMAD.MOV.U32 R10, RZ, RZ, R0 ;  /* 0x000000ffff0a7224 */ /* 0x000fe200078e0000 */
[----:B------:R-:W-:Y:S06]  /*5e60*/  BRA `(.L_x_44) ;  /* 0x0000000000107947 */ /* 0x000fec0003800000 */
.L_x_43:
[----:B------:R-:W1:Y:S02]  /*5e70*/  MUFU.RCP R5, R8 ;  /* 0x0000000800057308 */ /* 0x000e640000001000 */
[----:B-1----:R-:W-:-:S04]  /*5e80*/  FFMA R0, R8, R5, -1 ;  /* 0xbf80000008007423 */ /* 0x002fc80000000005 */
[----:B------:R-:W-:-:S04]  /*5e90*/  FADD.FTZ R0, -R0, -RZ ;  /* 0x800000ff00007221 */ /* 0x000fc80000010100 */
[----:B------:R-:W-:-:S07]  /*5ea0*/  FFMA R10, R5, R0, R5 ;  /* 0x00000000050a7223 */ /* 0x000fce0000000005 */
.L_x_44:
[----:B------:R-:W-:Y:S05]  /*5eb0*/  BSYNC B1 ;  /* 0x0000000000017941 */ /* 0x000fea0003800000 */
.L_x_42:
[----:B------:R-:W-:Y:S01]  /*5ec0*/  FSETP.GEU.AND P0, PT, |R8|, 1.175494350822287508e-38, PT ;  /* 0x008000000800780b */ /* 0x000fe20003f0e200 */
[----:B------:R-:W-:-:S12]  /*5ed0*/  ULDC UR4, c[0x0][0x600] ;  /* 0x0001800000047ab9 */ /* 0x000fd80000000800 */
[----:B------:R-:W-:-:S04]  /*5ee0*/  @!P0 FMUL R8, R8, 16777216 ;  /* 0x4b80000008088820 */ /* 0x000fc80000400000 */
[----:B------:R-:W1:Y:S02]  /*5ef0*/  MUFU.LG2 R0, R8 ;  /* 0x0000000800007308 */ /* 0x000e640000000c00 */
[----:B-1----:R-:W-:-:S04]  /*5f00*/  @!P0 FADD R0, R0, -24 ;  /* 0xc1c0000000008421 */ /* 0x002fc80000000000 */
[----:B------:R-:W-:-:S04]  /*5f10*/  FMUL R0, R0, 0.69314718246459960938 ;  /* 0x3f31721800007820 */ /* 0x000fc80000400000 */
[----:B------:R-:W-:-:S07]  /*5f20*/  FFMA R5, R3, UR4, R0 ;  /* 0x0000000403057c23 */ /* 0x000fce0008000000 */
.L_x_41:
[----:B------:R-:W-:Y:S05]  /*5f30*/  BSYNC B0 ;  /* 0x0000000000007941 */ /* 0x000fea0003800000 */
.L_x_40:
[----:B------:R-:W-:Y:S01]  /*5f40*/  UIADD3 UR5, UR37, -0x1, URZ ;  /* 0xffffffff25057890 */ /* 0x000fe2000fffe03f */
[----:B------:R-:W1:Y:S01]  /*5f50*/  S2R R23, SR_TID.X ;  /* 0x0000000000177919 */ /* 0x000e620000002100 */
[----:B------:R-:W-:Y:S01]  /*5f60*/  ULDC UR4, c[0x0][0x608] ;  /* 0x0001820000047ab9 */ /* 0x000fe20000000800 */
[----:B------:R-:W-:Y:S01]  /*5f70*/  ULDC.64 UR8, c[0x0][0x208] ;  /* 0x0000820000087ab9 */ /* 0x000fe20000000a00 */
[----:B------:R-:W-:Y:S01]  /*5f80*/  FMUL R10, R10, UR4 ;  /* 0x000000040a0a7c20 */ /* 0x000fe20008400000 */
[----:B------:R-:W-:Y:S01]  /*5f90*/  ULEA UR4, UR37, UR36, 0x3 ;  /* 0x0000002425047291 */ /* 0x000fe2000f8e183f */
[----:B------:R-:W-:Y:S02]  /*5fa0*/  ISETP.NE.AND P0, PT, RZ, UR5, PT ;  /* 0x00000005ff007c0c */ /* 0x000fe4000bf05270 */
[-C--:B------:R-:W-:Y:S01]  /*5fb0*/  FMUL R154, R154, R10.reuse ;  /* 0x0000000a9a9a7220 */ /* 0x080fe20000400000 */
[-C--:B------:R-:W-:Y:S01]  /*5fc0*/  FMUL R38, R155, R10.reuse ;  /* 0x0000000a9b267220 */ /* 0x080fe20000400000 */
[----:B------:R-:W-:Y:S01]  /*5fd0*/  SEL R0, RZ, 0x1, P0 ;  /* 0x00000001ff007807 */ /* 0x000fe20000000000 */
[-C--:B------:R-:W-:Y:S01]  /*5fe0*/  FMUL R158, R158, R10.reuse ;  /* 0x0000000a9e9e7220 */ /* 0x080fe20000400000 */
[-C--:B------:R-:W-:Y:S01]  /*5ff0*/  FMUL R36, R159, R10.reuse ;  /* 0x0000000a9f247220 */ /* 0x080fe20000400000 */
[-C--:B------:R-:W-:Y:S01]  /*6000*/  FMUL R162, R162, R10.reuse ;  /* 0x0000000aa2a27220 */ /* 0x080fe20000400000 */
[----:B------:R-:W-:Y:S01]  /*6010*/  SHF.L.U32 R0, R0, 0x1f, RZ ;  /* 0x0000001f00007819 */ /* 0x000fe200000006ff */
[-C--:B------:R-:W-:Y:S01]  /*6020*/  FMUL R34, R163, R10.reuse ;  /* 0x0000000aa3227220 */ /* 0x080fe20000400000 */
[-C--:B------:R-:W-:Y:S01]  /*6030*/  FMUL R166, R166, R10.reuse ;  /* 0x0000000aa6a67220 */ /* 0x080fe20000400000 */
[-C--:B------:R-:W-:Y:S01]  /*6040*/  FMUL R30, R167, R10.reuse ;  /* 0x0000000aa71e7220 */ /* 0x080fe20000400000 */
[----:B------:R-:W2:Y:S01]  /*6050*/  SYNCS.PHASECHK.TRANS64.TRYWAIT P0, [UR4+0x18898], R0 ;  /* 0x01889800ff0075a7 */ /* 0x000ea20008000144 */
        /* <DEDUP_REMOVED lines=24> */
[----:B-1----:R-:W-:Y:S01]  /*61e0*/  LOP3.LUT P1, RZ, R23, 0x3, RZ, 0xc0, !PT ;  /* 0x0000000317ff7812 */ /* 0x002fe2000782c0ff */
        /* <DEDUP_REMOVED lines=8> */
[----:B------:R-:W-:Y:S01]  /*6270*/  LOP3.LUT R19, R23, 0x7f, RZ, 0xc0, !PT ;  /* 0x0000007f17137812 */ /* 0x000fe200078ec0ff */
[----:B--2---:R-:W-:Y:S06]  /*6280*/  @!P0 BRA `(.L_x_45) ;  /* 0x0000003800d08947 */ /* 0x004fec0003800000 */
.L_x_104:
[----:B------:R-:W-:Y:S01]  /*6290*/  USHF.L.U32 UR42, UR42, 0x6, URZ ;  /* 0x000000062a2a7899 */ /* 0x000fe2000800063f */
[----:B------:R-:W-:Y:S01]  /*62a0*/  BSSY B0, `(.L_x_46) ;  /* 0x0000018000007945 */ /* 0x000fe20003800000 */
[----:B------:R-:W-:Y:S02]  /*62b0*/  SHF.R.U32.HI R23, RZ, 0x2, R23 ;  /* 0x00000002ff177819 */ /* 0x000fe40000011617 */
[----:B------:R-:W-:Y:S01]  /*62c0*/  SHF.R.U32.HI R25, RZ, 0x5, R19 ;  /* 0x00000005ff197819 */ /* 0x000fe20000011613 */
[----:B------:R-:W-:Y:S07]  /*62d0*/  @P1 BRA `(.L_x_47) ;  /* 0x0000000000501947 */ /* 0x000fee0003800000 */
[----:B------:R-:W2:Y:S01]  /*62e0*/  S2UR UR4, SR_CTAID.Y ;  /* 0x00000000000479c3 */ /* 0x000ea20000002600 */
[----:B-1----:R-:W-:Y:S01]  /*62f0*/  LOP3.LUT R0, R23, 0x7, RZ, 0xc0, !PT ;  /* 0x0000000717007812 */ /* 0x002fe200078ec0ff */
[----:B------:R-:W-:Y:S01]  /*6300*/  ULDC.64 UR6, c[0x0][0x688] ;  /* 0x0001a20000067ab9 */ /* 0x000fe20000000a00 */
[----:B------:R-:W-:-:S04]  /*6310*/  SHF.L.U32 R3, R25, 0x4, RZ ;  /* 0x0000000419037819 */ /* 0x000fc800000006ff */
[----:B------:R-:W-:Y:S01]  /*6320*/  LOP3.LUT R0, R3, 0xfffffff0, R0, 0xe2, !PT ;  /* 0xfffffff003007812 */ /* 0x000fe200078ee200 */
[----:B------:R-:W1:Y:S03]  /*6330*/  S2UR UR5, SR_CTAID.Z ;  /* 0x00000000000579c3 */ /* 0x000e660000002700 */
[----:B------:R-:W-:-:S05]  /*6340*/  IADD3 R3, R0, UR42, RZ ;  /* 0x0000002a00037c10 */ /* 0x000fca000fffe0ff */
[----:B------:R-:W-:Y:S01]  /*6350*/  VIADD R2, R3, 0x8 ;  /* 0x0000000803027836 */ /* 0x000fe20000000000 */
[----:B--2---:R-:W-:-:S04]  /*6360*/  UIMAD UR4, UR4, UR6, UR42 ;  /* 0x00000006040472a4 */ /* 0x004fc8000f8e022a */
[----:B-1----:R-:W-:-:S03]  /*6370*/  UIMAD UR4, UR5, UR7, UR4 ;  /* 0x00000007050472a4 */ /* 0x002fc6000f8e0204 */
[----:B------:R-:W-:Y:S02]  /*6380*/  ULDC UR5, c[0x0][0x288] ;  /* 0x0000a20000057ab9 */ /* 0x000fe40000000800 */
[----:B------:R-:W-:Y:S02]  /*6390*/  ISETP.GE.U32.AND P0, PT, R3, UR5, PT ;  /* 0x0000000503007c0c */ /* 0x000fe4000bf06070 */
[----:B------:R-:W-:Y:S02]  /*63a0*/  IADD3 R0, P2, R0, UR4, RZ ;  /* 0x0000000400007c10 */ /* 0x000fe4000ff5e0ff */
[----:B------:R-:W-:Y:S01]  /*63b0*/  ISETP.GE.U32.AND P1, PT, R2, UR5, PT ;  /* 0x0000000502007c0c */ /* 0x000fe2000bf26070 */
[----:B------:R-:W-:Y:S01]  /*63c0*/  ULDC.64 UR4, c[0x0][0x680] ;  /* 0x0001a00000047ab9 */ /* 0x000fe20000000a00 */
[----:B------:R-:W-:Y:S02]  /*63d0*/  IADD3.X R3, RZ, RZ, RZ, P2, !PT ;  /* 0x000000ffff037210 */ /* 0x000fe400017fe4ff */
[----:B------:R-:W-:-:S04]  /*63e0*/  LEA R2, P2, R0, UR4, 0x2 ;  /* 0x0000000400027c11 */ /* 0x000fc8000f8410ff */
[----:B------:R-:W-:-:S05]  /*63f0*/  LEA.HI.X R3, R0, UR5, R3, 0x2, P2 ;  /* 0x0000000500037c11 */ /* 0x000fca00090f1403 */
[----:B------:R2:W-:Y:S04]  /*6400*/  @!P0 STG.E desc[UR8][R2.64], R9 ;  /* 0x0000000902008986 */ /* 0x0005e8000c101908 */
[----:B------:R2:W-:Y:S02]  /*6410*/  @!P1 STG.E desc[UR8][R2.64+0x20], R5 ;  /* 0x0000200502009986 */ /* 0x0005e4000c101908 */
.L_x_47:
[----:B------:R-:W-:Y:S05]  /*6420*/  BSYNC B0 ;  /* 0x0000000000007941 */ /* 0x000fea0003800000 */
.L_x_46:
[----:B------:R-:W-:Y:S01]  /*6430*/  ULDC.64 UR4, c[0x0][0x730] ;  /* 0x0001cc0000047ab9 */ /* 0x000fe20000000a00 */
[-C--:B------:R-:W-:Y:S01]  /*6440*/  FMUL R74, R74, R10.reuse ;  /* 0x0000000a4a4a7220 */ /* 0x080fe20000400000 */
[----:B------:R-:W-:Y:S01]  /*6450*/  ISETP.NE.U32.AND P0, PT, RZ, UR4, PT ;  /* 0x00000004ff007c0c */ /* 0x000fe2000bf05070 */
[-C--:B------:R-:W-:Y:S01]  /*6460*/  FMUL R75, R75, R10.reuse ;  /* 0x0000000a4b4b7220 */ /* 0x080fe20000400000 */
[-C--:B------:R-:W-:Y:S01]  /*6470*/  FMUL R78, R78, R10.reuse ;  /* 0x0000000a4e4e7220 */ /* 0x080fe20000400000 */
[-C--:B------:R-:W-:Y:S01]  /*6480*/  FMUL R79, R79, R10.reuse ;  /* 0x0000000a4f4f7220 */ /* 0x080fe20000400000 */
[----:B------:R-:W-:Y:S01]  /*6490*/  ISETP.NE.AND.EX P0, PT, RZ, UR5, PT, P0 ;  /* 0x00000005ff007c0c */ /* 0x000fe2000bf05300 */
        /* <DEDUP_REMOVED lines=12> */
[----:B------:R-:W-:Y:S06]  /*6560*/  @P0 BRA `(.L_x_48) ;  /* 0x0000000000200947 */ /* 0x000fec0003800000 */
[----:B------:R-:W-:Y:S02]  /*6570*/  ULDC.64 UR4, c[0x0][0x728] ;  /* 0x0001ca0000047ab9 */ /* 0x000fe40000000a00 */
[----:B------:R-:W-:-:S04]  /*6580*/  ISETP.NE.U32.AND P0, PT, RZ, UR4, PT ;  /* 0x00000004ff007c0c */ /* 0x000fc8000bf05070 */
[----:B------:R-:W-:-:S13]  /*6590*/  ISETP.NE.AND.EX P0, PT, RZ, UR5, PT, P0 ;  /* 0x00000005ff007c0c */ /* 0x000fda000bf05300 */
[----:B------:R-:W-:Y:S05]  /*65a0*/  @!P0 BRA `(.L_x_49) ;  /* 0x00000000000c8947 */ /* 0x000fea0003800000 */
[----:B-12---:R-:W1:Y:S02]  /*65b0*/  LDC.64 R2, c[0x0][0x728] ;  /* 0x0001ca00ff027b82 */ /* 0x006e640000000a00 */
[----:B-1----:R4:W5:Y:S01]  /*65c0*/  LDG.E R17, desc[UR8][R2.64] ;  /* 0x0000000802117981 */ /* 0x002962000c1e1900 */
[----:B------:R-:W-:Y:S05]  /*65d0*/  BRA `(.L_x_48) ;  /* 0x0000000000047947 */ /* 0x000fea0003800000 */
.L_x_49:
[----:B------:R-:W3:Y:S02]  /*65e0*/  LDC R17, c[0x0][0x720] ;  /* 0x0001c800ff117b82 */ /* 0x000ee40000000800 */
.L_x_48:
[----:B-1----:R-:W-:-:S04]  /*65f0*/  MOV R0, RZ ;  /* 0x000000ff00007202 */ /* 0x002fc80000000f00 */
[----:B------:R-:W-:-:S13]  /*6600*/  LOP3.LUT P0, RZ, R0, 0x9f, RZ, 0xc0, !PT ;  /* 0x0000009f00ff7812 */ /* 0x000fda000780c0ff */
[----:B------:R-:W-:Y:S05]  /*6610*/  @!P0 BRA `(.L_x_50) ;  /* 0x0000000000408947 */ /* 0x000fea0003800000 */
[----:B--2-4-:R-:W-:Y:S01]  /*6620*/  MOV R2, 0x0 ;  /* 0x0000000000027802 */ /* 0x014fe20000000f00 */
[----:B------:R-:W-:Y:S01]  /*6630*/  ULDC.64 UR4, c[0x4][0x70] ;  /* 0x01001c0000047ab9 */ /* 0x000fe20000000a00 */
[----:B------:R-:W-:Y:S01]  /*6640*/  ULDC.64 UR6, c[0x4][0x8] ;  /* 0x0100020000067ab9 */ /* 0x000fe20000000a00 */
[----:B------:R-:W-:Y:S01]  /*6650*/  MOV R4, UR4 ;  /* 0x0000000400047c02 */ /* 0x000fe20008000f00 */
[----:B------:R-:W-:Y:S01]  /*6660*/  IMAD.U32 R5, RZ, RZ, UR5 ;  /* 0x00000005ff057e24 */ /* 0x000fe2000f8e00ff */
[----:B------:R-:W-:Y:S01]  /*6670*/  ULDC.64 UR4, c[0x4][0x78] ;  /* 0x01001e0000047ab9 */ /* 0x000fe20000000a00 */
[----:B------:R-:W1:Y:S01]  /*6680*/  LDC.64 R2, c[0x4][R2] ;  /* 0x0100000002027b82 */ /* 0x000e620000000a00 */
[----:B------:R-:W-:Y:S01]  /*6690*/  MOV R6, UR4 ;  /* 0x0000000400067c02 */ /* 0x000fe20008000f00 */
[----:B------:R-:W-:Y:S01]  /*66a0*/  IMAD.U32 R10, RZ, RZ, UR6 ;  /* 0x00000006ff0a7e24 */ /* 0x000fe2000f8e00ff */
[----:B------:R-:W-:Y:S01]  /*66b0*/  MOV R7, UR5 ;  /* 0x0000000500077c02 */ /* 0x000fe20008000f00 */
[----:B------:R-:W-:Y:S01]  /*66c0*/  IMAD.MOV.U32 R12, RZ, RZ, 0x1 ;  /* 0x00000001ff0c7424 */ /* 0x000fe200078e00ff */
[----:B------:R-:W-:-:S02]  /*66d0*/  MOV R11, UR7 ;  /* 0x00000007000b7c02 */ /* 0x000fc40008000f00 */
[----:B------:R-:W-:Y:S02]  /*66e0*/  MOV R8, 0x70 ;  /* 0x0000007000087802 */ /* 0x000fe40000000f00 */
[----:B------:R-:W-:-:S07]  /*66f0*/  MOV R13, RZ ;  /* 0x000000ff000d7202 */ /* 0x000fce0000000f00 */
[----:B------:R-:W-:-:S07]  /*6700*/  LEPC R20, `(.L_x_50) ;  /* 0x000000001014794e */ /* 0x000fce0000000000 */
[----:B-1-3-5:R-:W-:Y:S05]  /*6710*/  CALL.ABS.NOINC R2 ;  /* 0x0000000002007343 */ /* 0x02afea0003c00000 */
.L_x_50:
[----:B------:R-:W-:Y:S01]  /*6720*/  UIADD3 UR4, UR37, -0x1, URZ ;  /* 0xffffffff25047890 */ /* 0x000fe2000fffe03f */
[----:B------:R-:W-:-:S05]  /*6730*/  MOV R16, UR36 ;  /* 0x0000002400107c02 */ /* 0x000fca0008000f00 */
[----:B--2-4-:R-:W-:-:S04]  /*6740*/  IMAD.U32 R3, RZ, RZ, UR4 ;  /* 0x00000004ff037e24 */ /* 0x014fc8000f8e00ff */
[----:B------:R-:W-:-:S05]  /*6750*/  IMAD R16, R3, 0x1100, R16 ;  /* 0x0000110003107824 */ /* 0x000fca00078e0210 */
[----:B------:R-:W-:-:S13]  /*6760*/  LOP3.LUT P0, RZ, R16, 0x90, RZ, 0xc0, !PT ;  /* 0x0000009010ff7812 */ /* 0x000fda000780c0ff */
[----:B------:R-:W-:Y:S05]  /*6770*/  @!P0 BRA `(.L_x_51) ;  /* 0x0000000000408947 */ /* 0x000fea0003800000 */
[----:B------:R-:W-:Y:S01]  /*6780*/  MOV R2, 0x0 ;  /* 0x0000000000027802 */ /* 0x000fe20000000f00 */
[----:B------:R-:W-:Y:S01]  /*6790*/  ULDC.64 UR4, c[0x4][0x70] ;  /* 0x01001c0000047ab9 */ /* 0x000fe20000000a00 */
[----:B------:R-:W-:Y:S01]  /*67a0*/  ULDC.64 UR6, c[0x4][0x78] ;  /* 0x01001e0000067ab9 */ /* 0x000fe20000000a00 */
[----:B------:R-:W-:Y:S01]  /*67b0*/  MOV R4, UR4 ;  /* 0x0000000400047c02 */ /* 0x000fe20008000f00 */
[----:B------:R-:W-:Y:S01]  /*67c0*/  IMAD.U32 R6, RZ, RZ, UR6 ;  /* 0x00000006ff067e24 */ /* 0x000fe2000f8e00ff */
[----:B------:R-:W-:Y:S01]  /*67d0*/  MOV R5, UR5 ;  /* 0x0000000500057c02 */ /* 0x000fe20008000f00 */
[----:B------:R-:W1:Y:S01]  /*67e0*/  LDC.64 R2, c[0x4][R2] ;  /* 0x0100000002027b82 */ /* 0x000e620000000a00 */
[----:B------:R-:W-:Y:S01]  /*67f0*/  ULDC.64 UR4, c[0x4][0x10] ;  /* 0x0100040000047ab9 */ /* 0x000fe20000000a00 */
[----:B------:R-:W-:Y:S01]  /*6800*/  MOV R7, UR7 ;  /* 0x0000000700077c02 */ /* 0x000fe20008000f00 */
[----:B------:R-:W-:Y:S01]  /*6810*/  IMAD.U32 R11, RZ, RZ, UR5 ;  /* 0x00000005ff0b7e24 */ /* 0x000fe2000f8e00ff */
[----:B------:R-:W-:Y:S01]  /*6820*/  MOV R10, UR4 ;  /* 0x00000004000a7c02 */ /* 0x000fe20008000f00 */
[----:B------:R-:W-:Y:S01]  /*6830*/  IMAD.MOV.U32 R13, RZ, RZ, RZ ;  /* 0x000000ffff0d7224 */ /* 0x000fe200078e00ff */
[----:B------:R-:W-:-:S02]  /*6840*/  MOV R8, 0x70 ;  /* 0x0000007000087802 */ /* 0x000fc40000000f00 */
[----:B------:R-:W-:-:S07]  /*6850*/  MOV R12, 0x1 ;  /* 0x00000001000c7802 */ /* 0x000fce0000000f00 */
[----:B------:R-:W-:-:S07]  /*6860*/  LEPC R20, `(.L_x_51) ;  /* 0x000000001014794e */ /* 0x000fce0000000000 */
[----:B-1-3-5:R-:W-:Y:S05]  /*6870*/  CALL.ABS.NOINC R2 ;  /* 0x0000000002007343 */ /* 0x02afea0003c00000 */
.L_x_51:
[----:B------:R-:W1:Y:S01]  /*6880*/  S2R R5, SR_TID.X ;  /* 0x0000000000057919 */ /* 0x000e620000002100 */
[----:B------:R-:W-:Y:S01]  /*6890*/  ULDC.64 UR4, c[0x0][0x730] ;  /* 0x0001cc0000047ab9 */ /* 0x000fe20000000a00 */
[----:B------:R-:W-:Y:S02]  /*68a0*/  IADD3 R19, R19, 0x1f, RZ ;  /* 0x0000001f13137810 */ /* 0x000fe40007ffe0ff */
[----:B------:R-:W-:Y:S02]  /*68b0*/  ISETP.NE.U32.AND P0, PT, RZ, UR4, PT ;  /* 0x00000004ff007c0c */ /* 0x000fe4000bf05070 */
[----:B------:R-:W-:Y:S02]  /*68c0*/  ISETP.GT.U32.AND P1, PT, R19, 0x3e, PT ;  /* 0x0000003e1300780c */ /* 0x000fe40003f24070 */
[----:B------:R-:W-:Y:S02]  /*68d0*/  ISETP.NE.AND.EX P0, PT, RZ, UR5, PT, P0 ;  /* 0x00000005ff007c0c */ /* 0x000fe4000bf05300 */
[----:B------:R-:W-:-:S11]  /*68e0*/  SHF.L.U32 R23, R23, 0x5, RZ ;  /* 0x0000000517177819 */ /* 0x000fd600000006ff */
[----:B---3-5:R-:W2:Y:S01]  /*68f0*/  @P0 LDC R17, c[0x0][0x720] ;  /* 0x0001c800ff110b82 */ /* 0x028ea20000000800 */
[C---:B-1----:R-:W-:Y:S02]  /*6900*/  SHF.L.U32 R0, R5.reuse, 0x1, RZ ;  /* 0x0000000105007819 */ /* 0x042fe400000006ff */
[----:B------:R-:W-:Y:S02]  /*6910*/  SHF.L.U32 R2, R5, 0x3, RZ ;  /* 0x0000000305027819 */ /* 0x000fe400000006ff */
[----:B------:R-:W-:Y:S02]  /*6920*/  LOP3.LUT R0, R0, 0x6, RZ, 0xc0, !PT ;  /* 0x0000000600007812 */ /* 0x000fe400078ec0ff */
[----:B------:R-:W-:-:S03]  /*6930*/  LOP3.LUT R2, R2, 0x80, RZ, 0xc0, !PT ;  /* 0x0000008002027812 */ /* 0x000fc600078ec0ff */
[----:B------:R-:W-:Y:S01]  /*6940*/  IMAD R3, R25, 0x200, R0 ;  /* 0x0000020019037824 */ /* 0x000fe200078e0200 */
[--C-:B------:R-:W-:Y:S02]  /*6950*/  LOP3.LUT R4, R2, 0x10, R5.reuse, 0xf8, !PT ;  /* 0x0000001002047812 */ /* 0x100fe400078ef805 */
[----:B------:R-:W-:Y:S01]  /*6960*/  SHF.R.U32.HI R0, RZ, 0x4, R5 ;  /* 0x00000004ff007819 */ /* 0x000fe20000011605 */
[-C--:B--2---:R-:W-:Y:S01]  /*6970*/  FMUL R152, R152, R17.reuse ;  /* 0x0000001198987220 */ /* 0x084fe20000400000 */
[----:B------:R-:W-:Y:S01]  /*6980*/  LOP3.LUT R2, R23, 0x60, RZ, 0xc0, !PT ;  /* 0x0000006017027812 */ /* 0x000fe200078ec0ff */
[-C--:B------:R-:W-:Y:S01]  /*6990*/  FMUL R153, R153, R17.reuse ;  /* 0x0000001199997220 */ /* 0x080fe20000400000 */
[----:B------:R-:W-:Y:S01]  /*69a0*/  LOP3.LUT P0, RZ, R0, 0x1, RZ, 0xc0, !PT ;  /* 0x0000000100ff7812 */ /* 0x000fe2000780c0ff */
[----:B------:R-:W-:Y:S01]  /*69b0*/  FMUL R0, R154, R17 ;  /* 0x000000119a007220 */ /* 0x000fe20000400000 */
[----:B------:R-:W-:Y:S01]  /*69c0*/  IADD3 R3, R4, R3, R2 ;  /* 0x0000000304037210 */ /* 0x000fe20007ffe002 */
        /* <DEDUP_REMOVED lines=109> */
[----:B------:R-:W-:Y:S01]  /*70a0*/  F2FP.SATFINITE.E4M3.F32.PACK_AB_MERGE_C R152, R153, R152, RZ ;  /* 0x000000989998723e */ /* 0x000fe200048070ff */
[----:B------:R-:W-:Y:S01]  /*70b0*/  IMAD.IADD R3, R16, 0x1, R3 ;  /* 0x0000000110037824 */ /* 0x000fe200078e0203 */
[----:B------:R-:W-:-:S02]  /*70c0*/  F2FP.SATFINITE.E4M3.F32.PACK_AB_MERGE_C R2, R5, R0, RZ ;  /* 0x000000000502723e */ /* 0x000fc400048070ff */
[----:B------:R-:W-:Y:S02]  /*70d0*/  F2FP.SATFINITE.E4M3.F32.PACK_AB_MERGE_C R156, R157, R156, RZ ;  /* 0x0000009c9d9c723e */ /* 0x000fe400048070ff */
[----:B------:R-:W-:Y:S02]  /*70e0*/  F2FP.SATFINITE.E4M3.F32.PACK_AB_MERGE_C R158, R7, R158, RZ ;  /* 0x0000009e079e723e */ /* 0x000fe400048070ff */
[----:B------:R-:W-:Y:S02]  /*70f0*/  F2FP.SATFINITE.E4M3.F32.PACK_AB_MERGE_C R161, R161, R160, RZ ;  /* 0x000000a0a1a1723e */ /* 0x000fe400048070ff */
[----:B------:R-:W-:Y:S02]  /*7100*/  F2FP.SATFINITE.E4M3.F32.PACK_AB_MERGE_C R9, R9, R162, RZ ;  /* 0x000000a20909723e */ /* 0x000fe400048070ff */
[----:B------:R-:W-:Y:S02]  /*7110*/  F2FP.SATFINITE.E4M3.F32.PACK_AB_MERGE_C R165, R165, R164, RZ ;  /* 0x000000a4a5a5723e */ /* 0x000fe400048070ff */
        /* <DEDUP_REMOVED lines=48> */
[----:B------:R-:W-:Y:S01]  /*7420*/  F2FP.SATFINITE.E4M3.F32.PACK_AB_MERGE_C R71, R71, R70, RZ ;  /* 0x000000464747723e */ /* 0x000fe200048070ff */
[----:B------:R-:W-:Y:S06]  /*7430*/  @P1 BRA `(.L_x_52) ;  /* 0x0000000000041947 */ /* 0x000fec0003800000 */
[----:B------:R-:W-:-:S04]  /*7440*/  DEPBAR.LE SB0, 0x1 ;  /* 0x000080400000791a */ /* 0x000fc80000000000 */
.L_x_52:
[----:B------:R-:W-:Y:S05]  /*7450*/  WARPSYNC.ALL ;  /* 0x0000000000007948 */ /* 0x000fea0003800000 */
[----:B------:R-:W-:Y:S01]  /*7460*/  BAR.SYNC.DEFER_BLOCKING 0x1, 0x80 ;  /* 0x0042000000007b1d */ /* 0x000fe20000010000 */
[C---:B------:R-:W-:Y:S02]  /*7470*/  IADD3 R0, R3.reuse, 0x10, RZ ;  /* 0x0000001003007810 */ /* 0x040fe40007ffe0ff */
[----:B------:R-:W-:-:S03]  /*7480*/  @P0 IADD3 R0, R3, -0x10, RZ ;  /* 0xfffffff003000810 */ /* 0x000fc60007ffe0ff */
[----:B------:R-:W-:Y:S01]  /*7490*/  BSSY B0, `(.L_x_53) ;  /* 0x000001b000007945 */ /* 0x000fe20003800000 */
[----:B------:R1:W-:Y:S04]  /*74a0*/  STS.U16 [R3], R152 ;  /* 0x0000009803007388 */ /* 0x0003e80000000400 */
[----:B------:R1:W-:Y:S04]  /*74b0*/  STS.U16 [R3+0x100], R2 ;  /* 0x0001000203007388 */ /* 0x0003e80000000400 */
[----:B------:R1:W-:Y:S04]  /*74c0*/  STS.U16 [R3+0x8], R156 ;  /* 0x0000089c03007388 */ /* 0x0003e80000000400 */
[----:B------:R1:W-:Y:S04]  /*74d0*/  STS.U16 [R3+0x108], R158 ;  /* 0x0001089e03007388 */ /* 0x0003e80000000400 */
[----:B------:R1:W-:Y:S04]  /*74e0*/  STS.U16 [R0], R161 ;  /* 0x000000a100007388 */ /* 0x0003e80000000400 */
[----:B------:R1:W-:Y:S04]  /*74f0*/  STS.U16 [R0+0x100], R9 ;  /* 0x0001000900007388 */ /* 0x0003e80000000400 */
[----:B------:R1:W-:Y:S04]  /*7500*/  STS.U16 [R0+0x8], R165 ;  /* 0x000008a500007388 */ /* 0x0003e80000000400 */
[----:B------:R1:W-:Y:S01]  /*7510*/  STS.U16 [R0+0x108], R11 ;  /* 0x0001080b00007388 */ /* 0x0003e20000000400 */
[----:B------:R-:W-:Y:S01]  /*7520*/  @!PT LDS RZ, [RZ] ;  /* 0x00000000fffff984 */ /* 0x000fe20000000800 */
[----:B------:R-:W-:Y:S01]  /*7530*/  @!PT LDS RZ, [RZ] ;  /* 0x00000000fffff984 */ /* 0x000fe20000000800 */
[----:B------:R-:W-:Y:S01]  /*7540*/  @!PT LDS RZ, [RZ] ;  /* 0x00000000fffff984 */ /* 0x000fe20000000800 */
[----:B------:R-:W-:Y:S01]  /*7550*/  @!PT LDS RZ, [RZ] ;  /* 0x00000000fffff984 */ /* 0x000fe20000000800 */
[----:B------:R2:W-:Y:S06]  /*7560*/  MEMBAR.ALL.CTA ;  /* 0x0000000000007992 */ /* 0x0005ec0000008000 */
[----:B--2---:R-:W2:Y:S02]  /*7570*/  FENCE.VIEW.ASYNC.S ;  /* 0x00000000000073c6 */ /* 0x004ea40000000000 */
[----:B--2---:R-:W-:Y:S06]  /*7580*/  BAR.SYNC.DEFER_BLOCKING 0x1, 0x80 ;  /* 0x0042000000007b1d */ /* 0x004fec0000010000 */
[----:B-1----:R-:W-:Y:S05]  /*7590*/  @P1 BRA `(.L_x_54) ;  /* 0x0000000000281947 */ /* 0x002fea0003800000 */
[----:B------:R-:W-:Y:S01]  /*75a0*/  S2UR UR44, SR_CTAID.Z ;  /* 0x00000000002c79c3 */ /* 0x000fe20000002700 */
[----:B------:R-:W-:Y:S01]  /*75b0*/  ULDC.64 UR4, c[0x0][0x198] ;  /* 0x0000660000047ab9 */ /* 0x000fe20000000a00 */
[----:B------:R-:W-:Y:S01]  /*75c0*/  R2UR UR40, R16 ;  /* 0x00000000102872ca */ /* 0x000fe200000e0000 */
[----:B------:R-:W-:Y:S01]  /*75d0*/  UIADD3 UR4, UP0, UR4, 0x670, URZ ;  /* 0x0000067004047890 */ /* 0x000fe2000ff1e03f */
[----:B------:R-:W-:-:S03]  /*75e0*/  UMOV UR41, URZ ;  /* 0x0000003f00297c82 */ /* 0x000fc60008000000 */
[----:B------:R-:W-:Y:S01]  /*75f0*/  UIADD3.X UR5, URZ, UR5, URZ, UP0, !UPT ;  /* 0x000000053f057290 */ /* 0x000fe200087fe43f */
[----:B------:R-:W1:Y:S08]  /*7600*/  S2UR UR43, SR_CTAID.Y ;  /* 0x00000000002b79c3 */ /* 0x000e700000002600 */
[----:B-1----:R1:W-:Y:S01]  /*7610*/  UTMASTG.4D [UR40], [UR4] ;  /* 0x00000028040073b5 */ /* 0x0023e20008018000 */
[----:B------:R0:W-:Y:S01]  /*7620*/  UTMACMDFLUSH ;  /* 0x00000000000079b7 */ /* 0x0001e20000000000 */
[----:B-1----:R-:W-:-:S04]  /*7630*/  DEPBAR.LE SB0, 0x1 ;  /* 0x000080400000791a */ /* 0x002fc80000000000 */
.L_x_54:
[----:B------:R-:W-:Y:S05]  /*7640*/  BSYNC B0 ;  /* 0x0000000000007941 */ /* 0x000fea0003800000 */
.L_x_53:
[----:B------:R-:W-:Y:S06]  /*7650*/  BAR.SYNC.DEFER_BLOCKING 0x1, 0x80 ;  /* 0x0042000000007b1d */ /* 0x000fec0000010000 */
[----:B------:R-:W-:Y:S01]  /*7660*/  BSSY B0, `(.L_x_55) ;  /* 0x000001c000007945 */ /* 0x000fe20003800000 */
[----:B------:R1:W-:Y:S04]  /*7670*/  STS.U16 [R3+0x800], R136 ;  /* 0x0008008803007388 */ /* 0x0003e80000000400 */
[----:B------:R1:W-:Y:S04]  /*7680*/  STS.U16 [R3+0x900], R32 ;  /* 0x0009002003007388 */ /* 0x0003e80000000400 */
[----:B------:R1:W-:Y:S04]  /*7690*/  STS.U16 [R3+0x808], R140 ;  /* 0x0008088c03007388 */ /* 0x0003e80000000400 */
[----:B------:R1:W-:Y:S04]  /*76a0*/  STS.U16 [R3+0x908], R28 ;  /* 0x0009081c03007388 */ /* 0x0003e80000000400 */
[----:B------:R1:W-:Y:S04]  /*76b0*/  STS.U16 [R0+0x800], R145 ;  /* 0x0008009100007388 */ /* 0x0003e80000000400 */
        /* <DEDUP_REMOVED lines=12> */
[----:B------:R-:W-:Y:S01]  /*7780*/  R2UR UR40, R16 ;  /* 0x00000000102872ca */ /* 0x000fe200000e0000 */
[----:B------:R-:W-:Y:S01]  /*7790*/  ULDC.64 UR4, c[0x0][0x198] ;  /* 0x0000660000047ab9 */ /* 0x000fe20000000a00 */
[----:B------:R-:W-:Y:S01]  /*77a0*/  UMOV UR41, 0x20 ;  /* 0x0000002000297882 */ /* 0x000fe20000000000 */
[----:B------:R-:W-:-:S04]  /*77b0*/  UIADD3 UR4, UP0, UR4, 0x670, URZ ;  /* 0x0000067004047890 */ /* 0x000fc8000ff1e03f */
[----:B------:R-:W1:Y:S01]  /*77c0*/  S2UR UR43, SR_CTAID.Y ;  /* 0x00000000002b79c3 */ /* 0x000e620000002600 */
[----:B------:R-:W-:-:S05]  /*77d0*/  UIADD3.X UR5, URZ, UR5, URZ, UP0, !UPT ;  /* 0x000000053f057290 */ /* 0x000fca00087fe43f */
[----:B------:R-:W-:-:S09]  /*77e0*/  UIADD3 UR40, UR40, 0x800, URZ ;  /* 0x0000080028287890 */ /* 0x000fd2000fffe03f */
[----:B-1----:R1:W-:Y:S01]  /*77f0*/  UTMASTG.4D [UR40], [UR4] ;  /* 0x00000028040073b5 */ /* 0x0023e20008018000 */
[----:B------:R0:W-:Y:S01]  /*7800*/  UTMACMDFLUSH ;  /* 0x00000000000079b7 */ /* 0x0001e20000000000 */
[----:B-1----:R-:W-:-:S04]  /*7810*/  DEPBAR.LE SB0, 0x1 ;  /* 0x000080400000791a */ /* 0x002fc80000000000 */
.L_x_56:
[----:B------:R-:W-:Y:S05]  /*7820*/  BSYNC B0 ;  /* 0x0000000000007941 */ /* 0x000fea0003800000 */
.L_x_55:
[----:B------:R-:W-:Y:S06]  /*7830*/  BAR.SYNC.DEFER_BLOCKING 0x1, 0x80 ;  /* 0x0042000000007b1d */ /* 0x000fec0000010000 */
        /* <DEDUP_REMOVED lines=21> */
[----:B------:R-:W-:Y:S01]  /*7990*/  UMOV UR9, 0x40 ;  /* 0x0000004000097882 */ /* 0x000fe20000000000 */
[----:B------:R-:W-:Y:S02]  /*79a0*/  UMOV UR10, UR42 ;  /* 0x0000002a000a7c82 */ /* 0x000fe40008000000 */
[----:B------:R-:W-:Y:S01]  /*79b0*/  UIADD3.X UR5, URZ, UR5, URZ, UP0, !UPT ;  /* 0x000000053f057290 */ /* 0x000fe200087fe43f */
[----:B------:R-:W1:Y:S08]  /*79c0*/  S2UR UR11, SR_CTAID.Y ;  /* 0x00000000000b79c3 */ /* 0x000e700000002600 */
[----:B-1----:R1:W-:Y:S01]  /*79d0*/  UTMASTG.4D [UR8], [UR4] ;  /* 0x00000008040073b5 */ /* 0x0023e20008018000 */
[----:B------:R0:W-:Y:S01]  /*79e0*/  UTMACMDFLUSH ;  /* 0x00000000000079b7 */ /* 0x0001e20000000000 */
[----:B-1----:R-:W-:-:S04]  /*79f0*/  DEPBAR.LE SB0, 0x1 ;  /* 0x000080400000791a */ /* 0x002fc80000000000 */
.L_x_58:
[----:B------:R-:W-:Y:S05]  /*7a00*/  BSYNC B0 ;  /* 0x0000000000007941 */ /* 0x000fea0003800000 */
.L_x_57:
        /* <DEDUP_REMOVED lines=29> */
.L_x_60:
[----:B------:R-:W-:Y:S05]  /*7be0*/  BSYNC B0 ;  /* 0x0000000000007941 */ /* 0x000fea0003800000 */
.L_x_59:
        /* <DEDUP_REMOVED lines=29> */
.L_x_62:
[----:B------:R-:W-:Y:S05]  /*7dc0*/  BSYNC B0 ;  /* 0x0000000000007941 */ /* 0x000fea0003800000 */
.L_x_61:
        /* <DEDUP_REMOVED lines=29> */
.L_x_64:
[----:B------:R-:W-:Y:S05]  /*7fa0*/  BSYNC B0 ;  /* 0x0000000000007941 */ /* 0x000fea0003800000 */
.L_x_63:
        /* <DEDUP_REMOVED lines=26> */
[----:B-1----:R1:W-:Y:S02]  /*8150*/  UTMASTG.4D [UR8], [UR4] ;  /* 0x00000008040073b5 */ /* 0x0023e40008018000 */
[----:B-1----:R0:W-:Y:S02]  /*8160*/  UTMACMDFLUSH ;  /* 0x00000000000079b7 */ /* 0x0021e40000000000 */
.L_x_66:
[----:B------:R-:W-:Y:S05]  /*8170*/  BSYNC B0 ;  /* 0x0000000000007941 */ /* 0x000fea0003800000 */
.L_x_65:
[----:B------:R-:W-:Y:S01]  /*8180*/  UIADD3 UR37, UR37, -0x1, URZ ;  /* 0xffffffff25257890 */ /* 0x000fe2000fffe03f */
[----:B------:R-:W-:-:S04]  /*8190*/  DEPBAR.LE SB0, 0x0 ;  /* 0x000080000000791a */ /* 0x000fc80000000000 */
[----:B------:R-:W-:-:S04]  /*81a0*/  USHF.L.U32 UR4, UR37, 0x3, URZ ;  /* 0x0000000325047899 */ /* 0x000fc8000800063f */
[----:B------:R-:W-:-:S04]  /*81b0*/  ULOP3.LUT UR4, UR4, 0x8, URZ, 0xe2, !UPT ;  /* 0x0000000804047892 */ /* 0x000fc8000f8ee23f */
[----:B------:R-:W-:-:S06]  /*81c0*/  ULOP3.LUT UR4, UR4, 0x18, URZ, 0x3c, !UPT ;  /* 0x0000001804047892 */ /* 0x000fcc000f8e3c3f */
[----:B------:R-:W-:-:S04]  /*81d0*/  IMAD.U32 R0, RZ, RZ, UR4 ;  /* 0x00000004ff007e24 */ /* 0x000fc8000f8e00ff */
[----:B------:R-:W-:Y:S01]  /*81e0*/  SYNCS.ARRIVE.TRANS64.A1T0 RZ, [R0+UR36+0x18890], RZ ;  /* 0x018890ff00ff79a7 */ /* 0x000fe20008100024 */
[----:B------:R-:W-:Y:S05]  /*81f0*/  EXIT ;  /* 0x000000000000794d */ /* 0x000fea0003800000 */
.L_x_6:
[----:B------:R-:W-:-:S08]  /*8200*/  UISETP.NE.AND UP0, UPT, UR5, 0x1, UPT ;  /* 0x000000010500788c */ /* 0x000fd0000bf05270 */
[----:B------:R-:W1:-:S00]  /*8210*/  USETMAXREG.DEALLOC.CTAPOOL 0x18 ;  /* 0x00000018000079c8 */ /* 0x000e4000080e0500 */
[----:B------:R-:W-:-:S13]  /*8220*/  PLOP3.LUT P0, PT, PT, PT, UP0, 0x80, 0x0 ;  /* 0x000000000000781c */ /* 0x000fda0003f0f008 */
[----:B------:R-:W-:Y:S05]  /*8230*/  @P0 EXIT ;  /* 0x000000000000094d */ /* 0x000fea0003800000 */
[----:B------:R-:W2:Y:S01]  /*8240*/  S2UR UR11, SR_CTAID.X ;  /* 0x00000000000b79c3 */ /* 0x000ea20000002500 */
[----:B------:R-:W-:Y:S01]  /*8250*/  ELECT P3, URZ, PT ;  /* 0x00000000003f782f */ /* 0x000fe20003860000 */
[----:B------:R-:W-:Y:S01]  /*8260*/  BSSY B0, `(.L_x_67) ;  /* 0x000004d000007945 */ /* 0x000fe20003800000 */
[----:B-1----:R-:W-:Y:S01]  /*8270*/  MOV R2, RZ ;  /* 0x000000ff00027202 */ /* 0x002fe20000000f00 */
[----:B------:R-:W-:Y:S01]  /*8280*/  IMAD.MOV.U32 R4, RZ, RZ, RZ ;  /* 0x000000ffff047224 */ /* 0x000fe200078e00ff */
[----:B------:R-:W-:-:S03]  /*8290*/  MOV R8, RZ ;  /* 0x000000ff00087202 */ /* 0x000fc60000000f00 */
[----:B------:R-:W1:Y:S08]  /*82a0*/  S2UR UR20, SR_CTAID.Y ;  /* 0x00000000001479c3 */ /* 0x000e700000002600 */
[----:B------:R-:W3:Y:S01]  /*82b0*/  S2UR UR21, SR_CTAID.Z ;  /* 0x00000000001579c3 */ /* 0x000ee20000002700 */
[----:B--2---:R-:W-:Y:S01]  /*82c0*/  USHF.L.U32 UR11, UR11, 0x7, URZ ;  /* 0x000000070b0b7899 */ /* 0x004fe2000800063f */
[----:B------:R-:W-:Y:S11]  /*82d0*/  @!P3 BRA `(.L_x_68) ;  /* 0x000000040014b947 */ /* 0x000ff60003800000 */
[----:B------:R-:W2:Y:S01]  /*82e0*/  S2R R4, SR_CgaCtaId ;  /* 0x0000000000047919 */ /* 0x000ea20000008800 */
[----:B------:R-:W-:Y:S02]  /*82f0*/  MOV R3, 0x400 ;  /* 0x0000040000037802 */ /* 0x000fe40000000f00 */
[----:B------:R-:W-:Y:S02]  /*8300*/  MOV R5, 0x1 ;  /* 0x0000000100057802 */ /* 0x000fe40000000f00 */
[----:B--2---:R-:W-:Y:S02]  /*8310*/  LEA R4, R4, R3, 0x18 ;  /* 0x0000000304047211 */ /* 0x004fe400078ec0ff */
[----:B------:R-:W-:-:S04]  /*8320*/  SHF.L.U32 R3, R5, 0x1f, RZ ;  /* 0x0000001f05037819 */ /* 0x000fc800000006ff */
[----:B------:R-:W2:Y:S02]  /*8330*/  SYNCS.PHASECHK.TRANS64.TRYWAIT P0, [R4+URZ+0x18860], R3 ;  /* 0x01886003040075a7 */ /* 0x000ea4000800017f */
[----:B--2---:R-:W-:Y:S05]  /*8340*/  @!P0 BRA `(.L_x_69) ;  /* 0x0000001800b88947 */ /* 0x004fea0003800000 */
.L_x_105:
[----:B------:R-:W-:Y:S01]  /*8350*/  ULOP3.LUT UR5, UR4, 0x2, URZ, 0xfc, !UPT ;  /* 0x0000000204057892 */ /* 0x000fe2000f8efc3f */
[----:B--2---:R-:W-:-:S03]  /*8360*/  @P2 MOV R3, 0x3800 ;  /* 0x0000380000032802 */ /* 0x004fc60000000f00 */
[----:B------:R-:W-:Y:S01]  /*8370*/  UPRMT UR5, UR5, 0x9910, URZ ;  /* 0x0000991005057896 */ /* 0x000fe2000800003f */
[----:B------:R2:W-:Y:S03]  /*8380*/  @P2 SYNCS.ARRIVE.TRANS64 RZ, [R4+URZ+0x18850], R3 ;  /* 0x0188500304ff29a7 */ /* 0x0005e6000800003f */
[----:B------:R-:W-:-:S06]  /*8390*/  UISETP.NE.AND UP0, UPT, UR5, 0x2, UPT ;  /* 0x000000020500788c */ /* 0x000fcc000bf05270 */
[----:B------:R-:W-:-:S13]  /*83a0*/  PLOP3.LUT P0, PT, PT, PT, UP0, 0x80, 0x0 ;  /* 0x000000000000781c */ /* 0x000fda0003f0f008 */
[----:B--2---:R-:W-:Y:S05]  /*83b0*/  @P0 BRA `(.L_x_70) ;  /* 0x0000000000040947 */ /* 0x004fea0003800000 */
[----:B-1-3--:R-:W-:Y:S01]  /*83c0*/  BPT.TRAP 0x1 ;  /* 0x000000040000795c */ /* 0x00afe20000300000 */
.L_x_70:
[----:B------:R-:W-:-:S04]  /*83d0*/  LOP3.LUT P0, RZ, R0, 0x1f, RZ, 0xc0, !PT ;  /* 0x0000001f00ff7812 */ /* 0x000fc8000780c0ff */
[----:B------:R-:W-:-:S13]  /*83e0*/  PLOP3.LUT P0, PT, P0, P2, PT, 0x2a, 0x0 ;  /* 0x000000000000781c */ /* 0x000fda0000704572 */
[----:B------:R-:W-:Y:S05]  /*83f0*/  @P0 BRA `(.L_x_71) ;  /* 0x0000000000040947 */ /* 0x000fea0003800000 */
[----:B-1-3--:R-:W-:Y:S01]  /*8400*/  BPT.TRAP 0x1 ;  /* 0x000000040000795c */ /* 0x00afe20000300000 */
.L_x_71:
[----:B------:R-:W-:Y:S01]  /*8410*/  R2UR UR8, R4 ;  /* 0x00000000040872ca */ /* 0x000fe200000e0000 */
[----:B------:R-:W-:Y:S01]  /*8420*/  ULDC.64 UR6, c[0x0][0x198] ;  /* 0x0000660000067ab9 */ /* 0x000fe20000000a00 */
[----:B------:R-:W-:Y:S01]  /*8430*/  UMOV UR14, 0x0 ;  /* 0x00000000000e7882 */ /* 0x000fe20000000000 */
[----:B------:R-:W-:Y:S01]  /*8440*/  UIADD3 UR6, UP0, UR6, 0xf0, URZ ;  /* 0x000000f006067890 */ /* 0x000fe2000ff1e03f */
[----:B------:R-:W-:Y:S01]  /*8450*/  IMAD.MOV.U32 R8, RZ, RZ, 0x40 ;  /* 0x00000040ff087424 */ /* 0x000fe200078e00ff */
[----:B------:R-:W-:Y:S01]  /*8460*/  UMOV UR15, 0x10000000 ;  /* 0x10000000000f7882 */ /* 0x000fe20000000000 */
[----:B------:R-:W-:Y:S01]  /*8470*/  UMOV UR10, URZ ;  /* 0x0000003f000a7c82 */ /* 0x000fe20008000000 */
[----:B------:R-:W-:Y:S01]  /*8480*/  UIADD3.X UR7, URZ, UR7, URZ, UP0, !UPT ;  /* 0x000000073f077290 */ /* 0x000fe200087fe43f */
[----:B------:R-:W-:Y:S01]  /*8490*/  MOV R4, 0x1 ;  /* 0x0000000100047802 */ /* 0x000fe20000000f00 */
[----:B-1----:R-:W-:Y:S01]  /*84a0*/  UMOV UR12, UR20 ;  /* 0x00000014000c7c82 */ /* 0x002fe20008000000 */
[----:B---3--:R-:W-:Y:S01]  /*84b0*/  UMOV UR13, UR21 ;  /* 0x00000015000d7c82 */ /* 0x008fe20008000000 */
[----:B------:R-:W-:Y:S01]  /*84c0*/  UMOV UR50, 0x20 ;  /* 0x0000002000327882 */ /* 0x000fe20000000000 */
[----:B------:R-:W-:Y:S01]  /*84d0*/  UMOV UR51, UR11 ;  /* 0x0000000b00337c82 */ /* 0x000fe20008000000 */
[----:B------:R-:W-:-:S02]  /*84e0*/  UIADD3 UR9, UR8, 0x18850, URZ ;  /* 0x0001885008097890 */ /* 0x000fc4000fffe03f */
[----:B------:R-:W-:Y:S02]  /*84f0*/  UIADD3 UR48, UR8, 0x800, URZ ;  /* 0x0000080008307890 */ /* 0x000fe4000fffe03f */
[----:B------:R-:W-:Y:S02]  /*8500*/  UIADD3 UR40, UR8, 0x1000, URZ ;  /* 0x0000100008287890 */ /* 0x000fe4000fffe03f */
[----:B------:R-:W-:Y:S02]  /*8510*/  UIADD3 UR32, UR8, 0x1800, URZ ;  /* 0x0000180008207890 */ /* 0x000fe4000fffe03f */
[----:B------:R-:W-:Y:S02]  /*8520*/  UIADD3 UR24, UR8, 0x2000, URZ ;  /* 0x0000200008187890 */ /* 0x000fe4000fffe03f */
[----:B------:R1:W-:Y:S01]  /*8530*/  UTMALDG.4D [UR8], [UR6], desc[UR14] ;  /* 0x00000e08060075b4 */ /* 0x0003e20008019000 */
[----:B------:R-:W-:Y:S01]  /*8540*/  UIADD3 UR16, UR8, 0x2800, URZ ;  /* 0x0000280008107890 */ /* 0x000fe2000fffe03f */
[----:B------:R-:W-:Y:S01]  /*8550*/  UMOV UR52, UR20 ;  /* 0x0000001400347c82 */ /* 0x000fe20008000000 */
[----:B------:R-:W-:Y:S01]  /*8560*/  UMOV UR53, UR21 ;  /* 0x0000001500357c82 */ /* 0x000fe20008000000 */
[----:B------:R-:W-:Y:S01]  /*8570*/  UMOV UR49, UR9 ;  /* 0x0000000900317c82 */ /* 0x000fe20008000000 */
[----:B------:R-:W-:Y:S01]  /*8580*/  UMOV UR42, 0x40 ;  /* 0x00000040002a7882 */ /* 0x000fe20000000000 */
[----:B------:R-:W-:Y:S01]  /*8590*/  UMOV UR43, UR11 ;  /* 0x0000000b002b7c82 */ /* 0x000fe20008000000 */
[----:B------:R-:W-:Y:S01]  /*85a0*/  UMOV UR44, UR20 ;  /* 0x00000014002c7c82 */ /* 0x000fe20008000000 */
[----:B------:R-:W-:Y:S01]  /*85b0*/  UMOV UR45, UR21 ;  /* 0x00000015002d7c82 */ /* 0x000fe20008000000 */
[----:B------:R-:W-:Y:S01]  /*85c0*/  UMOV UR41, UR9 ;  /* 0x0000000900297c82 */ /* 0x000fe20008000000 */
[----:B------:R-:W-:Y:S01]  /*85d0*/  UMOV UR34, 0x60 ;  /* 0x0000006000227882 */ /* 0x000fe20000000000 */
[----:B------:R-:W-:Y:S01]  /*85e0*/  UMOV UR35, UR11 ;  /* 0x0000000b00237c82 */ /* 0x000fe20008000000 */
[----:B------:R-:W-:Y:S01]  /*85f0*/  UMOV UR36, UR20 ;  /* 0x0000001400247c82 */ /* 0x000fe20008000000 */
[----:B------:R-:W-:Y:S01]  /*8600*/  UMOV UR37, UR21 ;  /* 0x0000001500257c82 */ /* 0x000fe20008000000 */
[----:B------:R2:W-:Y:S01]  /*8610*/  UTMALDG.4D [UR48], [UR6], desc[UR14] ;  /* 0x00000e30060075b4 */ /* 0x0005e20008019000 */
[----:B------:R-:W-:Y:S01]  /*8620*/  UMOV UR33, UR9 ;  /* 0x0000000900217c82 */ /* 0x000fe20008000000 */
[----:B------:R-:W-:Y:S01]  /*8630*/  UMOV UR26, 0x80 ;  /* 0x00000080001a7882 */ /* 0x000fe20000000000 */
[----:B------:R-:W-:Y:S01]  /*8640*/  UMOV UR27, UR11 ;  /* 0x0000000b001b7c82 */ /* 0x000fe20008000000 */
[----:B------:R-:W-:Y:S01]  /*8650*/  UMOV UR28, UR20 ;  /* 0x00000014001c7c82 */ /* 0x000fe20008000000 */
[----:B------:R-:W-:Y:S01]  /*8660*/  UMOV UR29, UR21 ;  /* 0x00000015001d7c82 */ /* 0x000fe20008000000 */
[----:B------:R-:W-:Y:S01]  /*8670*/  UMOV UR25, UR9 ;  /* 0x0000000900197c82 */ /* 0x000fe20008000000 */
[----:B------:R-:W-:Y:S01]  /*8680*/  UMOV UR18, 0xa0 ;  /* 0x000000a000127882 */ /* 0x000fe20000000000 */
[----:B------:R2:W-:Y:S01]  /*8690*/  UTMALDG.4D [UR40], [UR6], desc[UR14] ;  /* 0x00000e28060075b4 */ /* 0x0005e20008019000 */
[----:B------:R-:W-:Y:S01]  /*86a0*/  UMOV UR19, UR11 ;  /* 0x0000000b00137c82 */ /* 0x000fe20008000000 */
[----:B------:R-:W-:Y:S01]  /*86b0*/  UMOV UR17, UR9 ;  /* 0x0000000900117c82 */ /* 0x000fe20008000000 */
[----:B-1----:R-:W-:Y:S01]  /*86c0*/  UIADD3 UR8, UR8, 0x3000, URZ ;  /* 0x0000300008087890 */ /* 0x002fe2000fffe03f */
[----:B------:R-:W-:Y:S01]  /*86d0*/  UMOV UR10, 0xc0 ;  /* 0x000000c0000a7882 */ /* 0x000fe20000000000 */
[----:B------:R2:W-:Y:S01]  /*86e0*/  UTMALDG.4D [UR32], [UR6], desc[UR14] ;  /* 0x00000e20060075b4 */ /* 0x0005e20008019000 */
[----:B------:R2:W-:Y:S01]  /*86f0*/  UTMALDG.4D [UR24], [UR6], desc[UR14] ;  /* 0x00000e18060075b4 */ /* 0x0005e20008019000 */
[----:B------:R2:W-:Y:S05]  /*8700*/  UTMALDG.4D [UR16], [UR6], desc[UR14] ;  /* 0x00000e10060075b4 */ /* 0x0005ea0008019000 */
[----:B------:R2:W-:Y:S02]  /*8710*/  UTMALDG.4D [UR8], [UR6], desc[UR14] ;  /* 0x00000e08060075b4 */ /* 0x0005e40008019000 */
[----:B--2---:R-:W-:Y:S01]  /*8720*/  NOP ;  /* 0x0000000000007918 */ /* 0x004fe20000000000 */
.L_x_68:
[----:B-1-3--:R-:W-:Y:S05]  /*8730*/  BSYNC B0 ;  /* 0x0000000000007941 */ /* 0x00afea0003800000 */
.L_x_67:
[----:B------:R-:W1:Y:S01]  /*8740*/  LDC R3, c[0x0][0x28c] ;  /* 0x0000a300ff037b82 */ /* 0x000e620000000800 */
[----:B------:R-:W-:Y:S01]  /*8750*/  BSSY B0, `(.L_x_72) ;  /* 0x0000049000007945 */ /* 0x000fe20003800000 */
[----:B-1----:R-:W-:-:S13]  /*8760*/  ISETP.GT.AND P4, PT, R3, RZ, P3 ;  /* 0x000000ff0300720c */ /* 0x002fda0001f84270 */
[----:B------:R-:W-:Y:S05]  /*8770*/  @!P4 BRA `(.L_x_73) ;  /* 0x000000040018c947 */ /* 0x000fea0003800000 */
[----:B------:R-:W1:Y:S01]  /*8780*/  S2R R5, SR_CgaCtaId ;  /* 0x0000000000057919 */ /* 0x000e620000008800 */
[----:B------:R-:W-:-:S04]  /*8790*/  MOV R2, 0x400 ;  /* 0x0000040000027802 */ /* 0x000fc80000000f00 */
[----:B-1----:R-:W-:Y:S02]  /*87a0*/  LEA R2, R5, R2, 0x18 ;  /* 0x0000000205027211 */ /* 0x002fe400078ec0ff */
[----:B------:R-:W-:-:S04]  /*87b0*/  MOV R5, 0x1 ;  /* 0x0000000100057802 */ /* 0x000fc80000000f00 */
[----:B------:R-:W-:-:S04]  /*87c0*/  SHF.L.U32 R5, R5, 0x1f, RZ ;  /* 0x0000001f05057819 */ /* 0x000fc800000006ff */
[----:B------:R-:W1:Y:S02]  /*87d0*/  SYNCS.PHASECHK.TRANS64.TRYWAIT P0, [R2+URZ+0x18828], R5 ;  /* 0x01882805020075a7 */ /* 0x000e64000800017f */
[----:B-1----:R-:W-:Y:S05]  /*87e0*/  @!P0 BRA `(.L_x_74) ;  /* 0x0000001400a48947 */ /* 0x002fea0003800000 */
.L_x_106:
[----:B------:R-:W-:Y:S01]  /*87f0*/  ULOP3.LUT UR5, UR4, 0x2, URZ, 0xfc, !UPT ;  /* 0x0000000204057892 */ /* 0x000fe2000f8efc3f */
[----:B-1----:R-:W-:-:S03]  /*8800*/  @P2 IMAD.MOV.U32 R5, RZ, RZ, 0x3800 ;  /* 0x00003800ff052424 */ /* 0x002fc600078e00ff */
[----:B------:R-:W-:Y:S01]  /*8810*/  UPRMT UR5, UR5, 0x9910, URZ ;  /* 0x0000991005057896 */ /* 0x000fe2000800003f */
[----:B------:R1:W-:Y:S03]  /*8820*/  @P2 SYNCS.ARRIVE.TRANS64 RZ, [R2+URZ+0x18800], R5 ;  /* 0x0188000502ff29a7 */ /* 0x0003e6000800003f */
[----:B------:R-:W-:-:S06]  /*8830*/  UISETP.NE.AND UP0, UPT, UR5, 0x2, UPT ;  /* 0x000000020500788c */ /* 0x000fcc000bf05270 */
[----:B------:R-:W-:-:S13]  /*8840*/  PLOP3.LUT P0, PT, PT, PT, UP0, 0x80, 0x0 ;  /* 0x000000000000781c */ /* 0x000fda0003f0f008 */
[----:B-1----:R-:W-:Y:S05]  /*8850*/  @P0 BRA `(.L_x_75) ;  /* 0x0000000000040947 */ /* 0x002fea0003800000 */
[----:B------:R-:W-:Y:S01]  /*8860*/  BPT.TRAP 0x1 ;  /* 0x000000040000795c */ /* 0x000fe20000300000 */
.L_x_75:
[----:B------:R-:W-:-:S04]  /*8870*/  LOP3.LUT P0, RZ, R0, 0x1f, RZ, 0xc0, !PT ;  /* 0x0000001f00ff7812 */ /* 0x000fc8000780c0ff */
[----:B------:R-:W-:-:S13]  /*8880*/  PLOP3.LUT P0, PT, P0, P2, PT, 0x2a, 0x0 ;  /* 0x000000000000781c */ /* 0x000fda0000704572 */
[----:B------:R-:W-:Y:S05]  /*8890*/  @P0 BRA `(.L_x_76) ;  /* 0x0000000000040947 */ /* 0x000fea0003800000 */
[----:B------:R-:W-:Y:S01]  /*88a0*/  BPT.TRAP 0x1 ;  /* 0x000000040000795c */ /* 0x000fe20000300000 */
.L_x_76:
[----:B------:R-:W-:Y:S01]  /*88b0*/  R2UR UR5, R2 ;  /* 0x00000000020572ca */ /* 0x000fe200000e0000 */
[----:B------:R-:W-:Y:S01]  /*88c0*/  ULDC.64 UR6, c[0x0][0x198] ;  /* 0x0000660000067ab9 */ /* 0x000fe20000000a00 */
[----:B------:R-:W-:Y:S01]  /*88d0*/  UMOV UR8, 0x0 ;  /* 0x0000000000087882 */ /* 0x000fe20000000000 */
[----:B------:R-:W-:Y:S01]  /*88e0*/  UIADD3 UR6, UP0, UR6, 0x1f0, URZ ;  /* 0x000001f006067890 */ /* 0x000fe2000ff1e03f */
[----:B------:R-:W-:Y:S01]  /*88f0*/  MOV R2, 0x1 ;  /* 0x0000000100027802 */ /* 0x000fe20000000f00 */
[----:B------:R-:W-:Y:S01]  /*8900*/  UMOV UR9, 0x10000000 ;  /* 0x1000000000097882 */ /* 0x000fe20000000000 */
[----:B------:R-:W-:Y:S01]  /*8910*/  UMOV UR18, URZ ;  /* 0x0000003f00127c82 */ /* 0x000fe20008000000 */
[----:B------:R-:W-:Y:S01]  /*8920*/  UIADD3.X UR7, URZ, UR7, URZ, UP0, !UPT ;  /* 0x000000073f077290 */ /* 0x000fe200087fe43f */
[----:B------:R-:W-:Y:S01]  /*8930*/  UMOV UR19, URZ ;  /* 0x0000003f00137c82 */ /* 0x000fe20008000000 */
[----:B------:R-:W-:Y:S01]  /*8940*/  UMOV UR58, 0x20 ;  /* 0x00000020003a7882 */ /* 0x000fe20000000000 */
[----:B------:R-:W-:Y:S01]  /*8950*/  UMOV UR60, UR20 ;  /* 0x00000014003c7c82 */ /* 0x000fe20008000000 */
[----:B------:R-:W-:-:S02]  /*8960*/  UMOV UR61, UR21 ;  /* 0x00000015003d7c82 */ /* 0x000fc40008000000 */
[----:B------:R-:W-:Y:S02]  /*8970*/  UIADD3 UR16, UR5, 0x7000, URZ ;  /* 0x0000700005107890 */ /* 0x000fe4000fffe03f */
[----:B------:R-:W-:Y:S02]  /*8980*/  UIADD3 UR17, UR5, 0x18800, URZ ;  /* 0x0001880005117890 */ /* 0x000fe4000fffe03f */
[----:B------:R-:W-:Y:S02]  /*8990*/  UIADD3 UR56, UR5, 0x7800, URZ ;  /* 0x0000780005387890 */ /* 0x000fe4000fffe03f */
[----:B------:R-:W-:Y:S02]  /*89a0*/  UIADD3 UR48, UR5, 0x8000, URZ ;  /* 0x0000800005307890 */ /* 0x000fe4000fffe03f */
[----:B------:R-:W-:Y:S02]  /*89b0*/  UIADD3 UR40, UR5, 0x8800, URZ ;  /* 0x0000880005287890 */ /* 0x000fe4000fffe03f */
[----:B------:R-:W-:Y:S01]  /*89c0*/  UIADD3 UR32, UR5, 0x9000, URZ ;  /* 0x0000900005207890 */ /* 0x000fe2000fffe03f */
[----:B------:R1:W-:Y:S01]  /*89d0*/  UTMALDG.4D [UR16], [UR6], desc[UR8] ;  /* 0x00000810060075b4 */ /* 0x0003e20008019000 */
[----:B------:R-:W-:Y:S01]  /*89e0*/  UIADD3 UR24, UR5, 0x9800, URZ ;  /* 0x0000980005187890 */ /* 0x000fe2000fffe03f */
        /* <DEDUP_REMOVED lines=10> */
[----:B------:R2:W-:Y:S01]  /*8a90*/  UTMALDG.4D [UR56], [UR6], desc[UR8] ;  /* 0x00000838060075b4 */ /* 0x0005e20008019000 */
[----:B------:R-:W-:Y:S01]  /*8aa0*/  UMOV UR43, UR19 ;  /* 0x00000013002b7c82 */ /* 0x000fe20008000000 */
[----:B------:R-:W-:Y:S01]  /*8ab0*/  UMOV UR41, UR17 ;  /* 0x0000001100297c82 */ /* 0x000fe20008000000 */
[----:B------:R-:W-:Y:S01]  /*8ac0*/  UMOV UR34, 0x80 ;  /* 0x0000008000227882 */ /* 0x000fe20000000000 */
[----:B------:R-:W-:Y:S01]  /*8ad0*/  UMOV UR36, UR20 ;  /* 0x0000001400247c82 */ /* 0x000fe20008000000 */
[----:B------:R-:W-:Y:S01]  /*8ae0*/  UMOV UR37, UR21 ;  /* 0x0000001500257c82 */ /* 0x000fe20008000000 */
[----:B------:R-:W-:Y:S01]  /*8af0*/  UMOV UR35, UR19 ;  /* 0x0000001300237c82 */ /* 0x000fe20008000000 */
[----:B------:R-:W-:Y:S01]  /*8b00*/  UMOV UR33, UR17 ;  /* 0x0000001100217c82 */ /* 0x000fe20008000000 */
[----:B------:R2:W-:Y:S01]  /*8b10*/  UTMALDG.4D [UR48], [UR6], desc[UR8] ;  /* 0x00000830060075b4 */ /* 0x0005e20008019000 */
[----:B------:R-:W-:Y:S01]  /*8b20*/  UMOV UR26, 0xa0 ;  /* 0x000000a0001a7882 */ /* 0x000fe20000000000 */
[----:B------:R-:W-:Y:S01]  /*8b30*/  UMOV UR28, UR20 ;  /* 0x00000014001c7c82 */ /* 0x000fe20008000000 */
[----:B------:R-:W-:Y:S01]  /*8b40*/  UMOV UR29, UR21 ;  /* 0x00000015001d7c82 */ /* 0x000fe20008000000 */
[----:B------:R-:W-:Y:S01]  /*8b50*/  UMOV UR27, UR19 ;  /* 0x00000013001b7c82 */ /* 0x000fe20008000000 */
[----:B-1----:R-:W-:Y:S01]  /*8b60*/  UIADD3 UR16, UR5, 0xa000, URZ ;  /* 0x0000a00005107890 */ /* 0x002fe2000fffe03f */
[----:B------:R-:W-:Y:S01]  /*8b70*/  UMOV UR25, UR17 ;  /* 0x0000001100197c82 */ /* 0x000fe20008000000 */
[----:B------:R2:W-:Y:S01]  /*8b80*/  UTMALDG.4D [UR40], [UR6], desc[UR8] ;  /* 0x00000828060075b4 */ /* 0x0005e20008019000 */
[----:B------:R-:W-:Y:S01]  /*8b90*/  UMOV UR18, 0xc0 ;  /* 0x000000c000127882 */ /* 0x000fe20000000000 */
[----:B------:R2:W-:Y:S01]  /*8ba0*/  UTMALDG.4D [UR32], [UR6], desc[UR8] ;  /* 0x00000820060075b4 */ /* 0x0005e20008019000 */
[----:B------:R2:W-:Y:S04]  /*8bb0*/  UTMALDG.4D [UR24], [UR6], desc[UR8] ;  /* 0x00000818060075b4 */ /* 0x0005e80008019000 */
[----:B------:R2:W-:Y:S02]  /*8bc0*/  UTMALDG.4D [UR16], [UR6], desc[UR8] ;  /* 0x00000810060075b4 */ /* 0x0005e40008019000 */
[----:B--2---:R-:W-:Y:S01]  /*8bd0*/  NOP ;  /* 0x0000000000007918 */ /* 0x004fe20000000000 */
.L_x_73:
[----:B------:R-:W-:Y:S05]  /*8be0*/  BSYNC B0 ;  /* 0x0000000000007941 */ /* 0x000fea0003800000 */
.L_x_72:
[----:B------:R-:W-:Y:S04]  /*8bf0*/  BSSY B0, `(.L_x_77) ;  /* 0x000004b000007945 */ /* 0x000fe80003800000 */
[----:B------:R-:W-:Y:S05]  /*8c00*/  @!P3 BRA `(.L_x_78) ;  /* 0x000000040024b947 */ /* 0x000fea0003800000 */
[----:B------:R-:W1:Y:S01]  /*8c10*/  S2R R6, SR_CgaCtaId ;  /* 0x0000000000067919 */ /* 0x000e620000008800 */
[----:B------:R-:W-:-:S04]  /*8c20*/  MOV R5, 0x400 ;  /* 0x0000040000057802 */ /* 0x000fc80000000f00 */
[----:B-1----:R-:W-:Y:S02]  /*8c30*/  LEA R7, R6, R5, 0x18 ;  /* 0x0000000506077211 */ /* 0x002fe400078ec0ff */
[----:B------:R-:W-:-:S03]  /*8c40*/  MOV R6, 0x1 ;  /* 0x0000000100067802 */ /* 0x000fc60000000f00 */
[----:B------:R-:W-:Y:S01]  /*8c50*/  IMAD R5, R4, 0x8, R7 ;  /* 0x0000000804057824 */ /* 0x000fe200078e0207 */
[----:B------:R-:W-:-:S04]  /*8c60*/  SHF.L.U32 R6, R6, 0x1f, RZ ;  /* 0x0000001f06067819 */ /* 0x000fc800000006ff */
[----:B------:R-:W1:Y:S02]  /*8c70*/  SYNCS.PHASECHK.TRANS64.TRYWAIT P0, [R5+URZ+0x18860], R6 ;  /* 0x01886006050075a7 */ /* 0x000e64000800017f */
[----:B-1----:R-:W-:Y:S05]  /*8c80*/  @!P0 BRA `(.L_x_79) ;  /* 0x0000001000908947 */ /* 0x002fea0003800000 */
.L_x_107:
[----:B------:R-:W-:Y:S01]  /*8c90*/  ULOP3.LUT UR5, UR4, 0x2, URZ, 0xfc, !UPT ;  /* 0x0000000204057892 */ /* 0x000fe2000f8efc3f */
[----:B-1----:R-:W-:-:S03]  /*8ca0*/  @P2 MOV R6, 0x3800 ;  /* 0x0000380000062802 */ /* 0x002fc60000000f00 */
[----:B------:R-:W-:Y:S01]  /*8cb0*/  UPRMT UR5, UR5, 0x9910, URZ ;  /* 0x0000991005057896 */ /* 0x000fe2000800003f */
[----:B------:R1:W-:Y:S03]  /*8cc0*/  @P2 SYNCS.ARRIVE.TRANS64 RZ, [R5+URZ+0x18850], R6 ;  /* 0x0188500605ff29a7 */ /* 0x0003e6000800003f */
[----:B------:R-:W-:-:S06]  /*8cd0*/  UISETP.NE.AND UP0, UPT, UR5, 0x2, UPT ;  /* 0x000000020500788c */ /* 0x000fcc000bf05270 */
[----:B------:R-:W-:-:S13]  /*8ce0*/  PLOP3.LUT P0, PT, PT, PT, UP0, 0x80, 0x0 ;  /* 0x000000000000781c */ /* 0x000fda0003f0f008 */
[----:B-1----:R-:W-:Y:S05]  /*8cf0*/  @P0 BRA `(.L_x_80) ;  /* 0x0000000000040947 */ /* 0x002fea0003800000 */
[----:B------:R-:W-:Y:S01]  /*8d00*/  BPT.TRAP 0x1 ;  /* 0x000000040000795c */ /* 0x000fe20000300000 */
.L_x_80:
[----:B------:R-:W-:-:S04]  /*8d10*/  LOP3.LUT P0, RZ, R0, 0x1f, RZ, 0xc0, !PT ;  /* 0x0000001f00ff7812 */ /* 0x000fc8000780c0ff */
[----:B------:R-:W-:-:S13]  /*8d20*/  PLOP3.LUT P0, PT, P0, P2, PT, 0x2a, 0x0 ;  /* 0x000000000000781c */ /* 0x000fda0000704572 */
[----:B------:R-:W-:Y:S05]  /*8d30*/  @P0 BRA `(.L_x_81) ;  /* 0x0000000000040947 */ /* 0x000fea0003800000 */
[----:B------:R-:W-:Y:S01]  /*8d40*/  BPT.TRAP 0x1 ;  /* 0x000000040000795c */ /* 0x000fe20000300000 */
.L_x_81:
[----:B------:R-:W-:Y:S01]  /*8d50*/  R2UR UR56, R4 ;  /* 0x00000000043872ca */ /* 0x000fe200000e0000 */
[----:B------:R-:W-:Y:S01]  /*8d60*/  ULDC.64 UR8, c[0x0][0x198] ;  /* 0x0000660000087ab9 */ /* 0x000fe20000000a00 */
[----:B------:R-:W-:Y:S01]  /*8d70*/  R2UR UR5, R7 ;  /* 0x00000000070572ca */ /* 0x000fe200000e0000 */
[----:B------:R-:W-:Y:S01]  /*8d80*/  UIADD3 UR8, UP0, UR8, 0xf0, URZ ;  /* 0x000000f008087890 */ /* 0x000fe2000ff1e03f */
[----:B------:R-:W-:Y:S01]  /*8d90*/  R2UR UR59, R8 ;  /* 0x00000000083b72ca */ /* 0x000fe200000e0000 */
[----:B------:R-:W-:Y:S01]  /*8da0*/  UMOV UR6, 0x0 ;  /* 0x0000000000067882 */ /* 0x000fe20000000000 */
[----:B------:R-:W-:Y:S01]  /*8db0*/  R2UR UR57, R5 ;  /* 0x00000000053972ca */ /* 0x000fe200000e0000 */
[----:B------:R-:W-:Y:S01]  /*8dc0*/  UIADD3.X UR9, URZ, UR9, URZ, UP0, !UPT ;  /* 0x000000093f097290 */ /* 0x000fe200087fe43f */
[----:B------:R-:W-:Y:S01]  /*8dd0*/  UMOV UR7, 0x10000000 ;  /* 0x1000000000077882 */ /* 0x000fe20000000000 */
[----:B------:R-:W-:Y:S01]  /*8de0*/  UMOV UR58, URZ ;  /* 0x0000003f003a7c82 */ /* 0x000fe20008000000 */
[----:B------:R-:W-:Y:S01]  /*8df0*/  UMOV UR60, UR20 ;  /* 0x00000014003c7c82 */ /* 0x000fe20008000000 */
[----:B------:R-:W-:Y:S01]  /*8e00*/  UMOV UR61, UR21 ;  /* 0x00000015003d7c82 */ /* 0x000fe20008000000 */
[----:B------:R-:W-:Y:S01]  /*8e10*/  UMOV UR50, 0x20 ;  /* 0x0000002000327882 */ /* 0x000fe20000000000 */
[----:B------:R-:W-:-:S02]  /*8e20*/  UMOV UR52, UR20 ;  /* 0x0000001400347c82 */ /* 0x000fc40008000000 */
[----:B------:R-:W-:Y:S02]  /*8e30*/  UIMAD UR56, UR56, 0x3800, UR5 ;  /* 0x00003800383878a4 */ /* 0x000fe4000f8e0205 */
[----:B------:R-:W-:Y:S02]  /*8e40*/  UIADD3 UR59, UR11, UR59, URZ ;  /* 0x0000003b0b3b7290 */ /* 0x000fe4000fffe03f */
[----:B------:R-:W-:Y:S02]  /*8e50*/  UIADD3 UR57, UR57, 0x18850, URZ ;  /* 0x0001885039397890 */ /* 0x000fe4000fffe03f */
[----:B------:R-:W-:Y:S02]  /*8e60*/  UIADD3 UR48, UR56, 0x800, URZ ;  /* 0x0000080038307890 */ /* 0x000fe4000fffe03f */
[----:B------:R-:W-:Y:S01]  /*8e70*/  UIADD3 UR16, UR56, 0x1000, URZ ;  /* 0x0000100038107890 */ /* 0x000fe2000fffe03f */
[----:B------:R-:W-:Y:S02]  /*8e80*/  UMOV UR53, UR21 ;  /* 0x0000001500357c82 */ /* 0x000fe40008000000 */
[----:B------:R-:W-:Y:S01]  /*8e90*/  UMOV UR49, UR57 ;  /* 0x0000003900317c82 */ /* 0x000fe20008000000 */
[----:B------:R-:W-:Y:S01]  /*8ea0*/  UMOV UR51, UR59 ;  /* 0x0000003b00337c82 */ /* 0x000fe20008000000 */
[----:B------:R-:W-:Y:S01]  /*8eb0*/  UMOV UR18, 0x40 ;  /* 0x0000004000127882 */ /* 0x000fe20000000000 */
[----:B------:R-:W-:Y:S01]  /*8ec0*/  UMOV UR17, UR57 ;  /* 0x0000003900117c82 */ /* 0x000fe20008000000 */
[----:B------:R-:W-:Y:S01]  /*8ed0*/  UMOV UR19, UR59 ;  /* 0x0000003b00137c82 */ /* 0x000fe20008000000 */
[----:B------:R-:W-:Y:S01]  /*8ee0*/  UTMALDG.4D [UR56], [UR8], desc[UR6] ;  /* 0x00000638080075b4 */ /* 0x000fe20008019000 */
[----:B------:R-:W-:-:S02]  /*8ef0*/  UIADD3 UR40, UR56, 0x1800, URZ ;  /* 0x0000180038287890 */ /* 0x000fc4000fffe03f */
[----:B------:R-:W-:Y:S02]  /*8f00*/  UIADD3 UR32, UR56, 0x2000, URZ ;  /* 0x0000200038207890 */ /* 0x000fe4000fffe03f */
[----:B------:R-:W-:Y:S01]  /*8f10*/  UIADD3 UR24, UR56, 0x2800, URZ ;  /* 0x0000280038187890 */ /* 0x000fe2000fffe03f */
[----:B------:R-:W-:Y:S01]  /*8f20*/  UMOV UR42, 0x60 ;  /* 0x00000060002a7882 */ /* 0x000fe20000000000 */
[----:B------:R-:W-:Y:S01]  /*8f30*/  UTMALDG.4D [UR48], [UR8], desc[UR6] ;  /* 0x00000630080075b4 */ /* 0x000fe20008019000 */
        /* <DEDUP_REMOVED lines=16> */
[----:B------:R2:W-:Y:S01]  /*9040*/  UTMALDG.4D [UR32], [UR8], desc[UR6] ;  /* 0x00000620080075b4 */ /* 0x0005e20008019000 */
[----:B------:R2:W-:Y:S01]  /*9050*/  UTMALDG.4D [UR24], [UR8], desc[UR6] ;  /* 0x00000618080075b4 */ /* 0x0005e20008019000 */
[----:B-1----:R-:W-:Y:S01]  /*9060*/  UIADD3 UR16, UR56, 0x3000, URZ ;  /* 0x0000300038107890 */ /* 0x002fe2000fffe03f */
[----:B------:R-:W-:-:S08]  /*9070*/  UMOV UR18, 0xc0 ;  /* 0x000000c000127882 */ /* 0x000fd00000000000 */
[----:B------:R2:W-:Y:S02]  /*9080*/  UTMALDG.4D [UR16], [UR8], desc[UR6] ;  /* 0x00000610080075b4 */ /* 0x0005e40008019000 */
[----:B--2---:R-:W-:Y:S01]  /*9090*/  NOP ;  /* 0x0000000000007918 */ /* 0x004fe20000000000 */
.L_x_78:
[----:B------:R-:W-:Y:S05]  /*90a0*/  BSYNC B0 ;  /* 0x0000000000007941 */ /* 0x000fea0003800000 */
.L_x_77:
[----:B------:R-:W-:Y:S01]  /*90b0*/  BSSY B0, `(.L_x_82) ;  /* 0x0000027000007945 */ /* 0x000fe20003800000 */
[----:B------:R-:W-:-:S03]  /*90c0*/  MOV R8, RZ ;  /* 0x000000ff00087202 */ /* 0x000fc60000000f00 */
[----:B------:R-:W-:Y:S05]  /*90d0*/  @!P4 BRA `(.L_x_83) ;  /* 0x000000000090c947 */ /* 0x000fea0003800000 */
[----:B------:R-:W1:Y:S01]  /*90e0*/  S2R R5, SR_CgaCtaId ;  /* 0x0000000000057919 */ /* 0x000e620000008800 */
[----:B------:R-:W-:Y:S01]  /*90f0*/  MOV R4, 0x400 ;  /* 0x0000040000047802 */ /* 0x000fe20000000f00 */
[----:B------:R-:W-:-:S05]  /*9100*/  IMAD.MOV.U32 R7, RZ, RZ, 0x1 ;  /* 0x00000001ff077424 */ /* 0x000fca00078e00ff */
[----:B------:R-:W-:Y:S02]  /*9110*/  SHF.L.U32 R7, R7, 0x1f, RZ ;  /* 0x0000001f07077819 */ /* 0x000fe400000006ff */
[----:B-1----:R-:W-:-:S04]  /*9120*/  LEA R5, R5, R4, 0x18 ;  /* 0x0000000405057211 */ /* 0x002fc800078ec0ff */
[----:B------:R-:W-:-:S04]  /*9130*/  LEA R4, R2, R5, 0x3 ;  /* 0x0000000502047211 */ /* 0x000fc800078e18ff */
[----:B------:R-:W1:Y:S02]  /*9140*/  SYNCS.PHASECHK.TRANS64.TRYWAIT P0, [R4+URZ+0x18828], R7 ;  /* 0x01882807040075a7 */ /* 0x000e64000800017f */
[----:B-1----:R-:W-:Y:S05]  /*9150*/  @!P0 BRA `(.L_x_84) ;  /* 0x0000000c00708947 */ /* 0x002fea0003800000 */
.L_x_108:
        /* <DEDUP_REMOVED lines=8> */
.L_x_85:
[----:B------:R-:W-:-:S04]  /*91e0*/  LOP3.LUT P0, RZ, R0, 0x1f, RZ, 0xc0, !PT ;  /* 0x0000001f00ff7812 */ /* 0x000fc8000780c0ff */
[----:B------:R-:W-:-:S13]  /*91f0*/  PLOP3.LUT P0, PT, P0, P2, PT, 0x2a, 0x0 ;  /* 0x000000000000781c */ /* 0x000fda0000704572 */
[----:B------:R-:W-:Y:S05]  /*9200*/  @P0 BRA `(.L_x_86) ;  /* 0x0000000000040947 */ /* 0x000fea0003800000 */
[----:B------:R-:W-:Y:S01]  /*9210*/  BPT.TRAP 0x1 ;  /* 0x000000040000795c */ /* 0x000fe20000300000 */
.L_x_86:
[----:B------:R-:W-:Y:S01]  /*9220*/  IMAD R5, R2, 0x3800, R5 ;  /* 0x0000380002057824 */ /* 0x000fe200078e0205 */
[----:B------:R-:W-:Y:S01]  /*9230*/  R2UR UR17, R4 ;  /* 0x00000000041172ca */ /* 0x000fe200000e0000 */
[----:B------:R-:W-:Y:S01]  /*9240*/  ULDC.64 UR6, c[0x0][0x198] ;  /* 0x0000660000067ab9 */ /* 0x000fe20000000a00 */
[----:B------:R-:W-:Y:S01]  /*9250*/  UMOV UR8, 0x0 ;  /* 0x0000000000087882 */ /* 0x000fe20000000000 */
[----:B------:R-:W-:Y:S01]  /*9260*/  UIADD3 UR6, UP0, UR6, 0x2f0, URZ ;  /* 0x000002f006067890 */ /* 0x000fe2000ff1e03f */
[----:B------:R-:W-:Y:S01]  /*9270*/  R2UR UR16, R5 ;  /* 0x00000000051072ca */ /* 0x000fe200000e0000 */
[----:B------:R-:W-:Y:S01]  /*9280*/  UMOV UR9, 0x10000000 ;  /* 0x1000000000097882 */ /* 0x000fe20000000000 */
[----:B------:R-:W-:Y:S01]  /*9290*/  UMOV UR18, URZ ;  /* 0x0000003f00127c82 */ /* 0x000fe20008000000 */
[----:B------:R-:W-:Y:S01]  /*92a0*/  UIADD3.X UR7, URZ, UR7, URZ, UP0, !UPT ;  /* 0x000000073f077290 */ /* 0x000fe200087fe43f */
[----:B------:R-:W-:Y:S01]  /*92b0*/  VIADD R2, R2, 0x1 ;  /* 0x0000000102027836 */ /* 0x000fe20000000000 */
[----:B------:R-:W-:Y:S01]  /*92c0*/  UMOV UR19, URZ ;  /* 0x0000003f00137c82 */ /* 0x000fe20008000000 */
[----:B------:R-:W-:-:S03]  /*92d0*/  MOV R8, 0x1 ;  /* 0x0000000100087802 */ /* 0x000fc60000000f00 */
[----:B------:R-:W-:-:S04]  /*92e0*/  UIADD3 UR17, UR17, 0x18800, URZ ;  /* 0x0001880011117890 */ /* 0x000fc8000fffe03f */
[----:B------:R-:W-:-:S09]  /*92f0*/  UIADD3 UR16, UR16, 0x7000, URZ ;  /* 0x0000700010107890 */ /* 0x000fd2000fffe03f */
[----:B------:R1:W-:Y:S02]  /*9300*/  UTMALDG.4D [UR16], [UR6], desc[UR8] ;  /* 0x00000810060075b4 */ /* 0x0003e40008019000 */
[----:B-1----:R-:W-:Y:S01]  /*9310*/  NOP ;  /* 0x0000000000007918 */ /* 0x002fe20000000000 */
.L_x_83:
[----:B------:R-:W-:Y:S05]  /*9320*/  BSYNC B0 ;  /* 0x0000000000007941 */ /* 0x000fea0003800000 */
.L_x_82:
[----:B------:R-:W-:-:S13]  /*9330*/  ISETP.GE.AND P0, PT, R3, 0x41, PT ;  /* 0x000000410300780c */ /* 0x000fda0003f06270 */
[----:B------:R-:W-:Y:S05]  /*9340*/  @!P0 EXIT ;  /* 0x000000000000894d */ /* 0x000fea0003800000 */
[----:B------:R-:W-:Y:S01]  /*9350*/  IADD3 R3, R3, 0x3f, RZ ;  /* 0x0000003f03037810 */ /* 0x000fe20007ffe0ff */
[----:B------:R-:W-:Y:S01]  /*9360*/  BSSY B0, `(.L_x_87) ;  /* 0x0000081000007945 */ /* 0x000fe20003800000 */
[----:B------:R-:W-:Y:S02]  /*9370*/  LOP3.LUT P0, RZ, R0, 0x1f, RZ, 0xc0, !PT ;  /* 0x0000001f00ff7812 */ /* 0x000fe4000780c0ff */
[----:B------:R-:W-:Y:S02]  /*9380*/  SHF.R.S32.HI R0, RZ, 0x1f, R3 ;  /* 0x0000001fff007819 */ /* 0x000fe40000011403 */
[----:B------:R-:W-:Y:S02]  /*9390*/  PLOP3.LUT P0, PT, P0, P2, PT, 0x2a, 0x0 ;  /* 0x000000000000781c */ /* 0x000fe40000704572 */
[----:B------:R-:W-:Y:S01]  /*93a0*/  LEA.HI R0, R0, R3, RZ, 0x6 ;  /* 0x0000000300007211 */ /* 0x000fe200078f30ff */
[----:B------:R-:W-:-:S03]  /*93b0*/  IMAD.U32 R3, RZ, RZ, UR4 ;  /* 0x00000004ff037e24 */ /* 0x000fc6000f8e00ff */
[----:B------:R-:W-:Y:S02]  /*93c0*/  SHF.R.S32.HI R4, RZ, 0x6, R0 ;  /* 0x00000006ff047819 */ /* 0x000fe40000011400 */
[----:B------:R-:W-:Y:S02]  /*93d0*/  LOP3.LUT R0, R3, 0x2, RZ, 0xfc, !PT ;  /* 0x0000000203007812 */ /* 0x000fe400078efcff */
[----:B------:R-:W-:Y:S02]  /*93e0*/  SHF.L.U32 R4, R4, 0x1, RZ ;  /* 0x0000000104047819 */ /* 0x000fe400000006ff */
[----:B------:R-:W-:-:S07]  /*93f0*/  MOV R3, 0x1 ;  /* 0x0000000100037802 */ /* 0x000fce0000000f00 */
.L_x_98:
[----:B------:R-:W-:Y:S04]  /*9400*/  BSSY B1, `(.L_x_88) ;  /* 0x000004b000017945 */ /* 0x000fe80003800000 */
[----:B------:R-:W-:Y:S05]  /*9410*/  @!P3 BRA `(.L_x_89) ;  /* 0x000000040024b947 */ /* 0x000fea0003800000 */
[----:B------:R-:W1:Y:S01]  /*9420*/  S2R R6, SR_CgaCtaId ;  /* 0x0000000000067919 */ /* 0x000e620000008800 */
[----:B------:R-:W-:-:S04]  /*9430*/  MOV R5, 0x400 ;  /* 0x0000040000057802 */ /* 0x000fc80000000f00 */
[----:B-1----:R-:W-:Y:S02]  /*9440*/  LEA R7, R6, R5, 0x18 ;  /* 0x0000000506077211 */ /* 0x002fe400078ec0ff */
[----:B------:R-:W-:-:S03]  /*9450*/  SHF.L.U32 R5, R3, 0x1f, RZ ;  /* 0x0000001f03057819 */ /* 0x000fc600000006ff */
[----:B------:R-:W-:-:S04]  /*9460*/  IMAD R6, R2, 0x8, R7 ;  /* 0x0000000802067824 */ /* 0x000fc800078e0207 */
[----:B------:R-:W1:Y:S02]  /*9470*/  SYNCS.PHASECHK.TRANS64.TRYWAIT P4, [R6+URZ+0x18828], R5 ;  /* 0x01882805060075a7 */ /* 0x000e64000808017f */
[----:B-1----:R-:W-:Y:S05]  /*9480*/  @!P4 BRA `(.L_x_90) ;  /* 0x0000000800b8c947 */ /* 0x002fea0003800000 */
.L_x_109:
[----:B-1----:R-:W-:-:S04]  /*9490*/  @P2 MOV R5, 0x3800 ;  /* 0x0000380000052802 */ /* 0x002fc80000000f00 */
[----:B------:R1:W-:Y:S02]  /*94a0*/  @P2 SYNCS.ARRIVE.TRANS64 RZ, [R6+URZ+0x18800], R5 ;  /* 0x0188000506ff29a7 */ /* 0x0003e4000800003f */
[----:B-1----:R-:W-:-:S04]  /*94b0*/  PRMT R5, R0, 0x9910, RZ ;  /* 0x0000991000057816 */ /* 0x002fc800000000ff */
[----:B------:R-:W-:-:S13]  /*94c0*/  ISETP.NE.AND P4, PT, R5, 0x2, PT ;  /* 0x000000020500780c */ /* 0x000fda0003f85270 */
[----:B------:R-:W-:Y:S05]  /*94d0*/  @P4 BRA `(.L_x_91) ;  /* 0x0000000000044947 */ /* 0x000fea0003800000 */
[----:B------:R-:W-:Y:S01]  /*94e0*/  BPT.TRAP 0x1 ;  /* 0x000000040000795c */ /* 0x000fe20000300000 */
.L_x_91:
[----:B------:R-:W-:Y:S05]  /*94f0*/  @P0 BRA `(.L_x_92) ;  /* 0x0000000000040947 */ /* 0x000fea0003800000 */
[----:B------:R-:W-:Y:S01]  /*9500*/  BPT.TRAP 0x1 ;  /* 0x000000040000795c */ /* 0x000fe20000300000 */
.L_x_92:
[----:B------:R-:W-:Y:S01]  /*9510*/  IMAD R7, R2, 0x3800, R7 ;  /* 0x0000380002077824 */ /* 0x000fe200078e0207 */
[----:B------:R-:W-:Y:S01]  /*9520*/  R2UR UR17, R6 ;  /* 0x00000000061172ca */ /* 0x000fe200000e0000 */
[----:B------:R-:W-:Y:S01]  /*9530*/  ULDC.64 UR6, c[0x0][0x198] ;  /* 0x0000660000067ab9 */ /* 0x000fe20000000a00 */
[----:B------:R-:W-:Y:S01]  /*9540*/  R2UR UR19, R8 ;  /* 0x00000000081372ca */ /* 0x000fe200000e0000 */
[----:B------:R-:W-:Y:S01]  /*9550*/  UIADD3 UR6, UP0, UR6, 0x1f0, URZ ;  /* 0x000001f006067890 */ /* 0x000fe2000ff1e03f */
[----:B------:R-:W-:Y:S01]  /*9560*/  R2UR UR5, R7 ;  /* 0x00000000070572ca */ /* 0x000fe200000e0000 */
[----:B------:R-:W-:Y:S01]  /*9570*/  UMOV UR8, 0x0 ;  /* 0x0000000000087882 */ /* 0x000fe20000000000 */
[----:B------:R-:W-:Y:S01]  /*9580*/  UMOV UR9, 0x10000000 ;  /* 0x1000000000097882 */ /* 0x000fe20000000000 */
[----:B------:R-:W-:Y:S01]  /*9590*/  UIADD3.X UR7, URZ, UR7, URZ, UP0, !UPT ;  /* 0x000000073f077290 */ /* 0x000fe200087fe43f */
[----:B------:R-:W-:Y:S01]  /*95a0*/  IADD3 R5, R2, 0x1, RZ ;  /* 0x0000000102057810 */ /* 0x000fe20007ffe0ff */
[----:B------:R-:W-:Y:S01]  /*95b0*/  UMOV UR18, URZ ;  /* 0x0000003f00127c82 */ /* 0x000fe20008000000 */
[----:B------:R-:W-:Y:S01]  /*95c0*/  UMOV UR58, 0x20 ;  /* 0x00000020003a7882 */ /* 0x000fe20000000000 */
[----:B------:R-:W-:Y:S01]  /*95d0*/  UMOV UR60, UR20 ;  /* 0x00000014003c7c82 */ /* 0x000fe20008000000 */
[----:B------:R-:W-:Y:S01]  /*95e0*/  UMOV UR61, UR21 ;  /* 0x00000015003d7c82 */ /* 0x000fe20008000000 */
[----:B------:R-:W-:Y:S01]  /*95f0*/  UIADD3 UR17, UR17, 0x18800, URZ ;  /* 0x0001880011117890 */ /* 0x000fe2000fffe03f */
[----:B------:R-:W-:Y:S01]  /*9600*/  ISETP.NE.AND P4, PT, R5, 0x5, PT ;  /* 0x000000050500780c */ /* 0x000fe20003f85270 */
[----:B------:R-:W-:-:S02]  /*9610*/  USHF.L.U32 UR19, UR19, 0x6, URZ ;  /* 0x0000000613137899 */ /* 0x000fc4000800063f */
[----:B------:R-:W-:Y:S01]  /*9620*/  UIADD3 UR16, UR5, 0x7000, URZ ;  /* 0x0000700005107890 */ /* 0x000fe2000fffe03f */
[----:B------:R-:W-:Y:S01]  /*9630*/  SEL R2, RZ, 0x1, P4 ;  /* 0x00000001ff027807 */ /* 0x000fe20002000000 */
[----:B------:R-:W-:Y:S02]  /*9640*/  UIADD3 UR56, UR5, 0x7800, URZ ;  /* 0x0000780005387890 */ /* 0x000fe4000fffe03f */
[----:B------:R-:W-:Y:S01]  /*9650*/  UIADD3 UR48, UR5, 0x8000, URZ ;  /* 0x0000800005307890 */ /* 0x000fe2000fffe03f */
[----:B------:R-:W-:Y:S01]  /*9660*/  LOP3.LUT R3, R3, R2, RZ, 0x3c, !PT ;  /* 0x0000000203037212 */ /* 0x000fe200078e3cff */
[----:B------:R-:W-:Y:S01]  /*9670*/  UIADD3 UR40, UR5, 0x8800, URZ ;  /* 0x0000880005287890 */ /* 0x000fe2000fffe03f */
[----:B------:R-:W-:Y:S01]  /*9680*/  SEL R2, R5, RZ, P4 ;  /* 0x000000ff05027207 */ /* 0x000fe20002000000 */
        /* <DEDUP_REMOVED lines=34> */
.L_x_89:
[----:B------:R-:W-:Y:S05]  /*98b0*/  BSYNC B1 ;  /* 0x0000000000017941 */ /* 0x000fea0003800000 */
.L_x_88:
[----:B------:R-:W-:Y:S01]  /*98c0*/  ISETP.LT.OR P4, PT, R4, 0x4, !P3 ;  /* 0x000000040400780c */ /* 0x000fe20005f81670 */
[----:B------:R-:W-:-:S12]  /*98d0*/  BSSY B1, `(.L_x_93) ;  /* 0x0000026000017945 */ /* 0x000fd80003800000 */
[----:B------:R-:W-:Y:S05]  /*98e0*/  @P4 BRA `(.L_x_94) ;  /* 0x0000000000904947 */ /* 0x000fea0003800000 */
[----:B------:R-:W1:Y:S01]  /*98f0*/  S2R R6, SR_CgaCtaId ;  /* 0x0000000000067919 */ /* 0x000e620000008800 */
[----:B------:R-:W-:Y:S02]  /*9900*/  MOV R5, 0x400 ;  /* 0x0000040000057802 */ /* 0x000fe40000000f00 */
[----:B------:R-:W-:Y:S02]  /*9910*/  SHF.L.U32 R7, R3, 0x1f, RZ ;  /* 0x0000001f03077819 */ /* 0x000fe400000006ff */
[----:B-1----:R-:W-:-:S05]  /*9920*/  LEA R5, R6, R5, 0x18 ;  /* 0x0000000506057211 */ /* 0x002fca00078ec0ff */
[----:B------:R-:W-:-:S04]  /*9930*/  IMAD R6, R2, 0x8, R5 ;  /* 0x0000000802067824 */ /* 0x000fc800078e0205 */
[----:B------:R-:W1:Y:S02]  /*9940*/  SYNCS.PHASECHK.TRANS64.TRYWAIT P4, [R6+URZ+0x18828], R7 ;  /* 0x01882807060075a7 */ /* 0x000e64000808017f */
[----:B-1----:R-:W-:Y:S05]  /*9950*/  @!P4 BRA `(.L_x_95) ;  /* 0x000000040098c947 */ /* 0x002fea0003800000 */
.L_x_110:
[----:B-1----:R-:W-:-:S04]  /*9960*/  @P1 MOV R7, 0x3800 ;  /* 0x0000380000071802 */ /* 0x002fc80000000f00 */
[----:B------:R1:W-:Y:S02]  /*9970*/  @P1 SYNCS.ARRIVE.TRANS64 RZ, [R6+URZ+0x18800], R7 ;  /* 0x0188000706ff19a7 */ /* 0x0003e4000800003f */
[----:B-1----:R-:W-:-:S04]  /*9980*/  PRMT R7, R0, 0x9910, RZ ;  /* 0x0000991000077816 */ /* 0x002fc800000000ff */
[----:B------:R-:W-:-:S13]  /*9990*/  ISETP.NE.AND P4, PT, R7, 0x2, PT ;  /* 0x000000020700780c */ /* 0x000fda0003f85270 */
[----:B------:R-:W-:Y:S05]  /*99a0*/  @P4 BRA `(.L_x_96) ;  /* 0x0000000000044947 */ /* 0x000fea0003800000 */
[----:B------:R-:W-:Y:S01]  /*99b0*/  BPT.TRAP 0x1 ;  /* 0x000000040000795c */ /* 0x000fe20000300000 */
.L_x_96:
[----:B------:R-:W-:Y:S05]  /*99c0*/  @P0 BRA `(.L_x_97) ;  /* 0x0000000000040947 */ /* 0x000fea0003800000 */
[----:B------:R-:W-:Y:S01]  /*99d0*/  BPT.TRAP 0x1 ;  /* 0x000000040000795c */ /* 0x000fe20000300000 */
.L_x_97:
        /* <DEDUP_REMOVED lines=11> */
[----:B------:R-:W-:-:S02]  /*9a90*/  VIADD R8, R8, 0x1 ;  /* 0x0000000108087836 */ /* 0x000fc40000000000 */
[C---:B------:R-:W-:Y:S01]  /*9aa0*/  ISETP.NE.AND P4, PT, R2.reuse, 0x5, PT ;  /* 0x000000050200780c */ /* 0x040fe20003f85270 */
[----:B------:R-:W-:Y:S02]  /*9ab0*/  UIADD3 UR17, UR17, 0x18800, URZ ;  /* 0x0001880011117890 */ /* 0x000fe4000fffe03f */
[----:B------:R-:W-:Y:S01]  /*9ac0*/  USHF.L.U32 UR18, UR18, 0x6, URZ ;  /* 0x0000000612127899 */ /* 0x000fe2000800063f */
[----:B------:R-:W-:Y:S01]  /*9ad0*/  SEL R6, RZ, 0x1, P4 ;  /* 0x00000001ff067807 */ /* 0x000fe20002000000 */
[----:B------:R-:W-:Y:S01]  /*9ae0*/  UIADD3 UR16, UR16, 0x7000, URZ ;  /* 0x0000700010107890 */ /* 0x000fe2000fffe03f */
[----:B------:R-:W-:Y:S02]  /*9af0*/  SEL R2, R2, RZ, P4 ;  /* 0x000000ff02027207 */ /* 0x000fe40002000000 */
[----:B------:R-:W-:-:S06]  /*9b00*/  LOP3.LUT R3, R3, R6, RZ, 0x3c, !PT ;  /* 0x0000000603037212 */ /* 0x000fcc00078e3cff */
[----:B------:R1:W-:Y:S02]  /*9b10*/  UTMALDG.4D [UR16], [UR6], desc[UR8] ;  /* 0x00000810060075b4 */ /* 0x0003e40008019000 */
[----:B-1----:R-:W-:Y:S01]  /*9b20*/  NOP ;  /* 0x0000000000007918 */ /* 0x002fe20000000000 */
.L_x_94:
[----:B------:R-:W-:Y:S05]  /*9b30*/  BSYNC B1 ;  /* 0x0000000000017941 */ /* 0x000fea0003800000 */
.L_x_93:
[C---:B------:R-:W-:Y:S02]  /*9b40*/  ISETP.GT.AND P4, PT, R4.reuse, 0x4, PT ;  /* 0x000000040400780c */ /* 0x040fe40003f84270 */
[----:B------:R-:W-:-:S11]  /*9b50*/  IADD3 R4, R4, -0x2, RZ ;  /* 0xfffffffe04047810 */ /* 0x000fd60007ffe0ff */
[----:B------:R-:W-:Y:S05]  /*9b60*/  @P4 BRA `(.L_x_98) ;  /* 0xfffffff800244947 */ /* 0x000fea000383ffff */
[----:B------:R-:W-:Y:S05]  /*9b70*/  BSYNC B0 ;  /* 0x0000000000007941 */ /* 0x000fea0003800000 */
.L_x_87:
[----:B------:R-:W-:Y:S05]  /*9b80*/  EXIT ;  /* 0x000000000000794d */ /* 0x000fea0003800000 */
.L_x_15:
[----:B--2---:R-:W-:-:S04]  /*9b90*/  MOV R3, UR7 ;  /* 0x0000000700037c02 */ /* 0x004fc80008000f00 */
[----:B------:R2:W3:Y:S03]  /*9ba0*/  SYNCS.PHASECHK.TRANS64.TRYWAIT P1, [R3+URZ+0x18850], R2 ;  /* 0x01885002030075a7 */ /* 0x0004e6000802017f */
[----:B---3--:R-:W-:Y:S05]  /*9bb0*/  @!P1 NANOSLEEP.SYNCS 0x989680 ;  /* 0x009896800000995d */ /* 0x008fea0003900000 */
[----:B------:R-:W3:Y:S02]  /*9bc0*/  @!P1 SYNCS.PHASECHK.TRANS64 P1, [R3+URZ+0x18850], R2 ;  /* 0x01885002030095a7 */ /* 0x000ee4000802007f */
[----:B---3--:R-:W-:Y:S05]  /*9bd0*/  @!P1 BRA `(.L_x_15) ;  /* 0xfffffffc00ec9947 */ /* 0x008fea000383ffff */
[----:B------:R-:W-:Y:S05]  /*9be0*/  BRA `(.L_x_99) ;  /* 0xffffff7000607947 */ /* 0x000fea000383ffff */
.L_x_17:
[----:B--2---:R-:W-:-:S04]  /*9bf0*/  IMAD.U32 R3, RZ, RZ, UR36 ;  /* 0x00000024ff037e24 */ /* 0x004fc8000f8e00ff */
[----:B------:R2:W3:Y:S03]  /*9c00*/  SYNCS.PHASECHK.TRANS64.TRYWAIT P1, [R3+URZ+0x18800], R2 ;  /* 0x01880002030075a7 */ /* 0x0004e6000802017f */
[----:B---3--:R-:W-:Y:S05]  /*9c10*/  @!P1 NANOSLEEP.SYNCS 0x989680 ;  /* 0x009896800000995d */ /* 0x008fea0003900000 */
[----:B------:R-:W3:Y:S02]  /*9c20*/  @!P1 SYNCS.PHASECHK.TRANS64 P1, [R3+URZ+0x18800], R2 ;  /* 0x01880002030095a7 */ /* 0x000ee4000802007f */
[----:B---3--:R-:W-:Y:S05]  /*9c30*/  @!P1 BRA `(.L_x_17) ;  /* 0xfffffffc00ec9947 */ /* 0x008fea000383ffff */
[----:B------:R-:W-:Y:S05]  /*9c40*/  BRA `(.L_x_100) ;  /* 0xffffff7000647947 */ /* 0x000fea000383ffff */
.L_x_18:
[----:B--2---:R-:W-:-:S04]  /*9c50*/  MOV R4, UR10 ;  /* 0x0000000a00047c02 */ /* 0x004fc80008000f00 */
[----:B------:R2:W3:Y:S03]  /*9c60*/  SYNCS.PHASECHK.TRANS64.TRYWAIT P1, [R4+URZ], R3 ;  /* 0x00000003040075a7 */ /* 0x0004e6000802017f */
[----:B---3--:R-:W-:Y:S05]  /*9c70*/  @!P1 NANOSLEEP.SYNCS 0x989680 ;  /* 0x009896800000995d */ /* 0x008fea0003900000 */
[----:B------:R-:W3:Y:S02]  /*9c80*/  @!P1 SYNCS.PHASECHK.TRANS64 P1, [R4+URZ], R3 ;  /* 0x00000003040095a7 */ /* 0x000ee4000802007f */
[----:B---3--:R-:W-:Y:S05]  /*9c90*/  @!P1 BRA `(.L_x_18) ;  /* 0xfffffffc00ec9947 */ /* 0x008fea000383ffff */
[----:B------:R-:W-:Y:S05]  /*9ca0*/  BRA `(.L_x_101) ;  /* 0xffffff7000687947 */ /* 0x000fea000383ffff */
.L_x_20:
[----:B-1----:R-:W-:-:S04]  /*9cb0*/  MOV R9, UR36 ;  /* 0x0000002400097c02 */ /* 0x002fc80008000f00 */
[----:B------:R1:W2:Y:S03]  /*9cc0*/  SYNCS.PHASECHK.TRANS64.TRYWAIT P1, [R9+URZ+0x18808], R2 ;  /* 0x01880802090075a7 */ /* 0x0002a6000802017f */
[----:B--2---:R-:W-:Y:S05]  /*9cd0*/  @!P1 NANOSLEEP.SYNCS 0x989680 ;  /* 0x009896800000995d */ /* 0x004fea0003900000 */
[----:B------:R-:W2:Y:S02]  /*9ce0*/  @!P1 SYNCS.PHASECHK.TRANS64 P1, [R9+URZ+0x18808], R2 ;  /* 0x01880802090095a7 */ /* 0x000ea4000802007f */
[----:B--2---:R-:W-:Y:S05]  /*9cf0*/  @!P1 BRA `(.L_x_20) ;  /* 0xfffffffc00ec9947 */ /* 0x004fea000383ffff */
[----:B------:R-:W-:Y:S05]  /*9d00*/  BRA `(.L_x_102) ;  /* 0xffffff8c001c7947 */ /* 0x000fea000383ffff */
.L_x_25:
[----:B-1----:R-:W-:-:S04]  /*9d10*/  IMAD.U32 R4, RZ, RZ, UR10 ;  /* 0x0000000aff047e24 */ /* 0x002fc8000f8e00ff */
[----:B------:R1:W2:Y:S03]  /*9d20*/  SYNCS.PHASECHK.TRANS64.TRYWAIT P2, [R4+URZ+0x18800], R3 ;  /* 0x01880003040075a7 */ /* 0x0002a6000804017f */
[----:B--2---:R-:W-:Y:S05]  /*9d30*/  @!P2 NANOSLEEP.SYNCS 0x989680 ;  /* 0x009896800000a95d */ /* 0x004fea0003900000 */
[----:B------:R-:W2:Y:S02]  /*9d40*/  @!P2 SYNCS.PHASECHK.TRANS64 P2, [R4+URZ+0x18800], R3 ;  /* 0x018800030400a5a7 */ /* 0x000ea4000804007f */
[----:B--2---:R-:W-:Y:S05]  /*9d50*/  @!P2 BRA `(.L_x_25) ;  /* 0xfffffffc00eca947 */ /* 0x004fea000383ffff */
[----:B------:R-:W-:Y:S05]  /*9d60*/  BRA `(.L_x_103) ;  /* 0xffffff9000907947 */ /* 0x000fea000383ffff */
.L_x_29:
[----:B-1----:R-:W-:-:S04]  /*9d70*/  MOV R10, UR10 ;  /* 0x0000000a000a7c02 */ /* 0x002fc80008000f00 */
[----:B------:R1:W2:Y:S03]  /*9d80*/  SYNCS.PHASECHK.TRANS64.TRYWAIT P2, [R10+URZ+0x18800], R19 ;  /* 0x018800130a0075a7 */ /* 0x0002a6000804017f */
[----:B--2---:R-:W-:Y:S05]  /*9d90*/  @!P2 NANOSLEEP.SYNCS 0x989680 ;  /* 0x009896800000a95d */ /* 0x004fea0003900000 */
[----:B------:R-:W2:Y:S02]  /*9da0*/  @!P2 SYNCS.PHASECHK.TRANS64 P2, [R10+URZ+0x18800], R19 ;  /* 0x018800130a00a5a7 */ /* 0x000ea4000804007f */
[----:B--2---:R-:W-:Y:S05]  /*9db0*/  @!P2 BRA `(.L_x_29) ;  /* 0xfffffffc00eca947 */ /* 0x004fea000383ffff */
[----:B------:R-:W-:Y:S05]  /*9dc0*/  BRA `(.L_x_28) ;  /* 0xffffffb000e07947 */ /* 0x000fea000383ffff */
.L_x_45:
[----:B-1----:R-:W-:-:S04]  /*9dd0*/  MOV R3, UR4 ;  /* 0x0000000400037c02 */ /* 0x002fc80008000f00 */
[----:B------:R1:W2:Y:S03]  /*9de0*/  SYNCS.PHASECHK.TRANS64.TRYWAIT P0, [R3+URZ+0x18898], R0 ;  /* 0x01889800030075a7 */ /* 0x0002a6000800017f */
[----:B--2---:R-:W-:Y:S05]  /*9df0*/  @!P0 NANOSLEEP.SYNCS 0x989680 ;  /* 0x009896800000895d */ /* 0x004fea0003900000 */
[----:B------:R-:W2:Y:S02]  /*9e00*/  @!P0 SYNCS.PHASECHK.TRANS64 P0, [R3+URZ+0x18898], R0 ;  /* 0x01889800030085a7 */ /* 0x000ea4000800007f */
[----:B--2---:R-:W-:Y:S05]  /*9e10*/  @!P0 BRA `(.L_x_45) ;  /* 0xfffffffc00ec8947 */ /* 0x004fea000383ffff */
[----:B------:R-:W-:Y:S05]  /*9e20*/  BRA `(.L_x_104) ;  /* 0xffffffc400187947 */ /* 0x000fea000383ffff */
.L_x_69:
[----:B--2---:R2:W4:Y:S02]  /*9e30*/  SYNCS.PHASECHK.TRANS64.TRYWAIT P0, [R4+URZ+0x18860], R3 ;  /* 0x01886003040075a7 */ /* 0x004524000800017f */
[----:B----4-:R-:W-:Y:S05]  /*9e40*/  @!P0 NANOSLEEP.SYNCS 0x989680 ;  /* 0x009896800000895d */ /* 0x010fea0003900000 */
[----:B------:R-:W4:Y:S02]  /*9e50*/  @!P0 SYNCS.PHASECHK.TRANS64 P0, [R4+URZ+0x18860], R3 ;  /* 0x01886003040085a7 */ /* 0x000f24000800007f */
[----:B----4-:R-:W-:Y:S05]  /*9e60*/  @!P0 BRA `(.L_x_69) ;  /* 0xfffffffc00f08947 */ /* 0x010fea000383ffff */
[----:B------:R-:W-:Y:S05]  /*9e70*/  BRA `(.L_x_105) ;  /* 0xffffffe400347947 */ /* 0x000fea000383ffff */
.L_x_74:
[----:B-1----:R1:W2:Y:S02]  /*9e80*/  SYNCS.PHASECHK.TRANS64.TRYWAIT P0, [R2+URZ+0x18828], R5 ;  /* 0x01882805020075a7 */ /* 0x0022a4000800017f */
[----:B--2---:R-:W-:Y:S05]  /*9e90*/  @!P0 NANOSLEEP.SYNCS 0x989680 ;  /* 0x009896800000895d */ /* 0x004fea0003900000 */
[----:B------:R-:W2:Y:S02]  /*9ea0*/  @!P0 SYNCS.PHASECHK.TRANS64 P0, [R2+URZ+0x18828], R5 ;  /* 0x01882805020085a7 */ /* 0x000ea4000800007f */
[----:B--2---:R-:W-:Y:S05]  /*9eb0*/  @!P0 BRA `(.L_x_74) ;  /* 0xfffffffc00f08947 */ /* 0x004fea000383ffff */
[----:B------:R-:W-:Y:S05]  /*9ec0*/  BRA `(.L_x_106) ;  /* 0xffffffe800487947 */ /* 0x000fea000383ffff */
.L_x_79:
[----:B-1----:R1:W2:Y:S02]  /*9ed0*/  SYNCS.PHASECHK.TRANS64.TRYWAIT P0, [R5+URZ+0x18860], R6 ;  /* 0x01886006050075a7 */ /* 0x0022a4000800017f */
[----:B--2---:R-:W-:Y:S05]  /*9ee0*/  @!P0 NANOSLEEP.SYNCS 0x989680 ;  /* 0x009896800000895d */ /* 0x004fea0003900000 */
[----:B------:R-:W2:Y:S02]  /*9ef0*/  @!P0 SYNCS.PHASECHK.TRANS64 P0, [R5+URZ+0x18860], R6 ;  /* 0x01886006050085a7 */ /* 0x000ea4000800007f */
[----:B--2---:R-:W-:Y:S05]  /*9f00*/  @!P0 BRA `(.L_x_79) ;  /* 0xfffffffc00f08947 */ /* 0x004fea000383ffff */
[----:B------:R-:W-:Y:S05]  /*9f10*/  BRA `(.L_x_107) ;  /* 0xffffffec005c7947 */ /* 0x000fea000383ffff */
.L_x_84:
[----:B-1----:R1:W2:Y:S02]  /*9f20*/  SYNCS.PHASECHK.TRANS64.TRYWAIT P0, [R4+URZ+0x18828], R7 ;  /* 0x01882807040075a7 */ /* 0x0022a4000800017f */
[----:B--2---:R-:W-:Y:S05]  /*9f30*/  @!P0 NANOSLEEP.SYNCS 0x989680 ;  /* 0x009896800000895d */ /* 0x004fea0003900000 */
[----:B------:R-:W2:Y:S02]  /*9f40*/  @!P0 SYNCS.PHASECHK.TRANS64 P0, [R4+URZ+0x18828], R7 ;  /* 0x01882807040085a7 */ /* 0x000ea4000800007f */
[----:B--2---:R-:W-:Y:S05]  /*9f50*/  @!P0 BRA `(.L_x_84) ;  /* 0xfffffffc00f08947 */ /* 0x004fea000383ffff */
[----:B------:R-:W-:Y:S05]  /*9f60*/  BRA `(.L_x_108) ;  /* 0xfffffff0007c7947 */ /* 0x000fea000383ffff */
.L_x_90:
[----:B-1----:R1:W2:Y:S02]  /*9f70*/  SYNCS.PHASECHK.TRANS64.TRYWAIT P4, [R6+URZ+0x18828], R5 ;  /* 0x01882805060075a7 */ /* 0x0022a4000808017f */
[----:B--2---:R-:W-:Y:S05]  /*9f80*/  @!P4 NANOSLEEP.SYNCS 0x989680 ;  /* 0x009896800000c95d */ /* 0x004fea0003900000 */
[----:B------:R-:W2:Y:S02]  /*9f90*/  @!P4 SYNCS.PHASECHK.TRANS64 P4, [R6+URZ+0x18828], R5 ;  /* 0x018828050600c5a7 */ /* 0x000ea4000808007f */
[----:B--2---:R-:W-:Y:S05]  /*9fa0*/  @!P4 BRA `(.L_x_90) ;  /* 0xfffffffc00f0c947 */ /* 0x004fea000383ffff */
[----:B------:R-:W-:Y:S05]  /*9fb0*/  BRA `(.L_x_109) ;  /* 0xfffffff400347947 */ /* 0x000fea000383ffff */
.L_x_95:
[----:B-1----:R1:W2:Y:S02]  /*9fc0*/  SYNCS.PHASECHK.TRANS64.TRYWAIT P4, [R6+URZ+0x18828], R7 ;  /* 0x01882807060075a7 */ /* 0x0022a4000808017f */
[----:B--2---:R-:W-:Y:S05]  /*9fd0*/  @!P4 NANOSLEEP.SYNCS 0x989680 ;  /* 0x009896800000c95d */ /* 0x004fea0003900000 */
[----:B------:R-:W2:Y:S02]  /*9fe0*/  @!P4 SYNCS.PHASECHK.TRANS64 P4, [R6+URZ+0x18828], R7 ;  /* 0x018828070600c5a7 */ /* 0x000ea4000808007f */
[----:B--2---:R-:W-:Y:S05]  /*9ff0*/  @!P4 BRA `(.L_x_95) ;  /* 0xfffffffc00f0c947 */ /* 0x004fea000383ffff */
[----:B------:R-:W-:Y:S05]  /*a000*/  BRA `(.L_x_110) ;  /* 0xfffffff800547947 */ /* 0x000fea000383ffff */
        .weak           $__internal_0_$__cuda_sm20_rcp_rn_f32_slowpath
        .type           $__internal_0_$__cuda_sm20_rcp_rn_f32_slowpath,@function
        .size           $__internal_0_$__cuda_sm20_rcp_rn_f32_slowpath,(.L_x_116 - $__internal_0_$__cuda_sm20_rcp_rn_f32_slowpath)
$__internal_0_$__cuda_sm20_rcp_rn_f32_slowpath:
[----:B------:R-:W-:Y:S01]  /*a010*/  IMAD.SHL.U32 R0, R2, 0x2, RZ ;  /* 0x0000000202007824 */ /* 0x000fe200078e00ff */
[----:B------:R-:W-:Y:S04]  /*a020*/  BSSY B2, `(.L_x_111) ;  /* 0x0000030000027945 */ /* 0x000fe80003800000 */
[----:B------:R-:W-:-:S04]  /*a030*/  SHF.R.U32.HI R17, RZ, 0x18, R0 ;  /* 0x00000018ff117819 */ /* 0x000fc80000011600 */
[----:B------:R-:W-:-:S13]  /*a040*/  ISETP.NE.U32.AND P0, PT, R17, RZ, PT ;  /* 0x000000ff1100720c */ /* 0x000fda0003f05070 */
[----:B------:R-:W-:Y:S05]  /*a050*/  @P0 BRA `(.L_x_112) ;  /* 0x0000000000280947 */ /* 0x000fea0003800000 */
[----:B------:R-:W-:-:S04]  /*a060*/  SHF.L.U32 R0, R2, 0x1, RZ ;  /* 0x0000000102007819 */ /* 0x000fc800000006ff */
[----:B------:R-:W-:-:S13]  /*a070*/  ISETP.NE.AND P0, PT, R0, RZ, PT ;  /* 0x000000ff0000720c */ /* 0x000fda0003f05270 */
[----:B------:R-:W-:Y:S01]  /*a080*/  @P0 FFMA R7, R2, 1.84467440737095516160e+19, RZ ;  /* 0x5f80000002070823 */ /* 0x000fe200000000ff */
[----:B------:R-:W-:Y:S08]  /*a090*/  @!P0 MUFU.RCP R6, R2 ;  /* 0x0000000200068308 */ /* 0x000ff00000001000 */
[----:B------:R-:W1:Y:S02]  /*a0a0*/  @P0 MUFU.RCP R0, R7 ;  /* 0x0000000700000308 */ /* 0x000e640000001000 */
[----:B-1----:R-:W-:-:S04]  /*a0b0*/  @P0 FFMA R11, R7, R0, -1 ;  /* 0xbf800000070b0423 */ /* 0x002fc80000000000 */
[----:B------:R-:W-:-:S04]  /*a0c0*/  @P0 FADD.FTZ R11, -R11, -RZ ;  /* 0x800000ff0b0b0221 */ /* 0x000fc80000010100 */
[----:B------:R-:W-:-:S04]  /*a0d0*/  @P0 FFMA R0, R0, R11, R0 ;  /* 0x0000000b00000223 */ /* 0x000fc80000000000 */
[----:B------:R-:W-:Y:S01]  /*a0e0*/  @P0 FFMA R6, R0, 1.84467440737095516160e+19, RZ ;  /* 0x5f80000000060823 */ /* 0x000fe200000000ff */
[----:B------:R-:W-:Y:S06]  /*a0f0*/  BRA `(.L_x_113) ;  /* 0x0000000000887947 */ /* 0x000fec0003800000 */
.L_x_112:
[----:B------:R-:W-:-:S04]  /*a100*/  IADD3 R18, R17, -0xfd, RZ ;  /* 0xffffff0311127810 */ /* 0x000fc80007ffe0ff */
[----:B------:R-:W-:-:S13]  /*a110*/  ISETP.GT.U32.AND P0, PT, R18, 0x1, PT ;  /* 0x000000011200780c */ /* 0x000fda0003f04070 */
[----:B------:R-:W-:Y:S05]  /*a120*/  @P0 BRA `(.L_x_114) ;  /* 0x0000000000780947 */ /* 0x000fea0003800000 */
[----:B------:R-:W-:Y:S01]  /*a130*/  LOP3.LUT R0, R2, 0x7fffff, RZ, 0xc0, !PT ;  /* 0x007fffff02007812 */ /* 0x000fe200078ec0ff */
[----:B------:R-:W-:-:S03]  /*a140*/  IMAD.MOV.U32 R13, RZ, RZ, 0x3 ;  /* 0x00000003ff0d7424 */ /* 0x000fc600078e00ff */
[----:B------:R-:W-:Y:S02]  /*a150*/  LOP3.LUT R0, R0, 0x3f800000, RZ, 0xfc, !PT ;  /* 0x3f80000000007812 */ /* 0x000fe400078efcff */
[----:B------:R-:W-:Y:S02]  /*a160*/  SHF.L.U32 R13, R13, R18, RZ ;  /* 0x000000120d0d7219 */ /* 0x000fe400000006ff */
[----:B------:R-:W1:Y:S02]  /*a170*/  MUFU.RCP R7, R0 ;  /* 0x0000000000077308 */ /* 0x000e640000001000 */
[----:B-1----:R-:W-:-:S04]  /*a180*/  FFMA R6, R0, R7, -1 ;  /* 0xbf80000000067423 */ /* 0x002fc80000000007 */
[----:B------:R-:W-:-:S04]  /*a190*/  FADD.FTZ R6, -R6, -RZ ;  /* 0x800000ff06067221 */ /* 0x000fc80000010100 */
[CCC-:B------:R-:W-:Y:S01]  /*a1a0*/  FFMA.RM R11, R7.reuse, R6.reuse, R7.reuse ;  /* 0x00000006070b7223 */ /* 0x1c0fe20000004007 */
[----:B------:R-:W-:-:S04]  /*a1b0*/  FFMA.RP R12, R7, R6, R7 ;  /* 0x00000006070c7223 */ /* 0x000fc80000008007 */
[C---:B------:R-:W-:Y:S02]  /*a1c0*/  LOP3.LUT R6, R11.reuse, 0x7fffff, RZ, 0xc0, !PT ;  /* 0x007fffff0b067812 */ /* 0x040fe400078ec0ff */
[----:B------:R-:W-:Y:S02]  /*a1d0*/  FSETP.NEU.FTZ.AND P0, PT, R11, R12, PT ;  /* 0x0000000c0b00720b */ /* 0x000fe40003f1d000 */
[----:B------:R-:W-:Y:S02]  /*a1e0*/  LOP3.LUT R6, R6, 0x800000, RZ, 0xfc, !PT ;  /* 0x0080000006067812 */ /* 0x000fe400078efcff */
[----:B------:R-:W-:Y:S02]  /*a1f0*/  SEL R7, RZ, 0xffffffff, !P0 ;  /* 0xffffffffff077807 */ /* 0x000fe40004000000 */
[----:B------:R-:W-:Y:S02]  /*a200*/  LOP3.LUT R13, R13, R6, RZ, 0xc0, !PT ;  /* 0x000000060d0d7212 */ /* 0x000fe400078ec0ff */
[----:B------:R-:W-:-:S02]  /*a210*/  IADD3 R7, -R7, RZ, RZ ;  /* 0x000000ff07077210 */ /* 0x000fc40007ffe1ff */
[-C--:B------:R-:W-:Y:S02]  /*a220*/  SHF.R.U32.HI R13, RZ, R18.reuse, R13 ;  /* 0x00000012ff0d7219 */ /* 0x080fe4000001160d */
[--C-:B------:R-:W-:Y:S01]  /*a230*/  LOP3.LUT P1, RZ, R7, R18, R6.reuse, 0xf8, !PT ;  /* 0x0000001207ff7212 */ /* 0x100fe2000782f806 */
[----:B------:R-:W-:Y:S01]  /*a240*/  VIADD R7, R17, 0xffffff04 ;  /* 0xffffff0411077836 */ /* 0x000fe20000000000 */
[C---:B------:R-:W-:Y:S02]  /*a250*/  LOP3.LUT P0, RZ, R13.reuse, 0x1, RZ, 0xc0, !PT ;  /* 0x000000010dff7812 */ /* 0x040fe4000780c0ff */
[----:B------:R-:W-:Y:S02]  /*a260*/  LOP3.LUT P2, RZ, R13, 0x2, RZ, 0xc0, !PT ;  /* 0x000000020dff7812 */ /* 0x000fe4000784c0ff */
[----:B------:R-:W-:Y:S02]  /*a270*/  SHF.R.U32.HI R7, RZ, R7, R6 ;  /* 0x00000007ff077219 */ /* 0x000fe40000011606 */
[----:B------:R-:W-:-:S02]  /*a280*/  PLOP3.LUT P0, PT, P0, P1, P2, 0xe0, 0x0 ;  /* 0x000000000000781c */ /* 0x000fc40000703c20 */
[----:B------:R-:W-:Y:S02]  /*a290*/  LOP3.LUT P1, RZ, R2, 0x7fffff, RZ, 0xc0, !PT ;  /* 0x007fffff02ff7812 */ /* 0x000fe4000782c0ff */
[----:B------:R-:W-:-:S04]  /*a2a0*/  SEL R0, RZ, 0x1, !P0 ;  /* 0x00000001ff007807 */ /* 0x000fc80004000000 */
[----:B------:R-:W-:-:S04]  /*a2b0*/  IADD3 R0, -R0, RZ, RZ ;  /* 0x000000ff00007210 */ /* 0x000fc80007ffe1ff */
[----:B------:R-:W-:-:S13]  /*a2c0*/  ISETP.GE.AND P0, PT, R0, RZ, PT ;  /* 0x000000ff0000720c */ /* 0x000fda0003f06270 */
[----:B------:R-:W-:-:S04]  /*a2d0*/  @!P0 IADD3 R7, R7, 0x1, RZ ;  /* 0x0000000107078810 */ /* 0x000fc80007ffe0ff */
[----:B------:R-:W-:-:S04]  /*a2e0*/  @!P1 SHF.L.U32 R7, R7, 0x1, RZ ;  /* 0x0000000107079819 */ /* 0x000fc800000006ff */
[----:B------:R-:W-:Y:S01]  /*a2f0*/  LOP3.LUT R6, R7, 0x80000000, R2, 0xf8, !PT ;  /* 0x8000000007067812 */ /* 0x000fe200078ef802 */
[----:B------:R-:W-:Y:S06]  /*a300*/  BRA `(.L_x_113) ;  /* 0x0000000000047947 */ /* 0x000fec0003800000 */
.L_x_114:
[----:B------:R1:W2:Y:S02]  /*a310*/  MUFU.RCP R6, R2 ;  /* 0x0000000200067308 */ /* 0x0002a40000001000 */
.L_x_113:
[----:B------:R-:W-:Y:S05]  /*a320*/  BSYNC B2 ;  /* 0x0000000000027941 */ /* 0x000fea0003800000 */
.L_x_111:
[----:B--2---:R-:W-:Y:S01]  /*a330*/  IMAD.MOV.U32 R0, RZ, RZ, R6 ;  /* 0x000000ffff007224 */ /* 0x004fe200078e0006 */
[----:B------:R-:W-:Y:S02]  /*a340*/  MOV R6, R14 ;  /* 0x0000000e00067202 */ /* 0x000fe40000000f00 */
[----:B------:R-:W-:-:S04]  /*a350*/  MOV R7, 0x0 ;  /* 0x0000000000077802 */ /* 0x000fc80000000f00 */
[----:B-1----:R-:W-:Y:S05]  /*a360*/  RET.REL.NODEC R6 `(_ZN7cutlass13device_kernelINS_4fmha6kernel28FmhaKernelTmaWarpSpecializedINS1_10collective30FmhaMainloopTmaWarpSpecializedINS_12float_e4m3_tEffN4cute5tupleIJNS7_1CILi128EEENS9_ILi64EEENS9_ILi224EEEEEENS8_IJiNS9_ILi1EEENS8_IJiiEEEEEESG_NS8_IJSE_iSF_EEENS4_13DefaultFusionEJEEENS4_15FmhaFwdEpilogueIS6_fNS8_IJSB_SC_SB_EEEEENS2_23IndividualTileSchedulerEJEEEEEvNT_6ParamsE) ;  /* 0xffffff5c06247950 */ /* 0x002fea0003c3ffff */
.L_x_115:
[----:B------:R-:W-:-:S00]  /*a370*/  BRA `(.L_x_115) ;  /* 0xfffffffc00fc7947 */ /* 0x000fc0000383ffff */
[----:B------:R-:W-:-:S00]  /*a380*/  NOP ;  /* 0x0000000000007918 */ /* 0x000fc00000000000 */
[----:B------:R-:W-:-:S00]  /*a390*/  NOP ;  /* 0x0000000000007918 */ /* 0x000fc00000000000 */
[----:B------:R-:W-:-:S00]  /*a3a0*/  NOP ;  /* 0x0000000000007918 */ /* 0x000fc00000000000 */
[----:B------:R-:W-:-:S00]  /*a3b0*/  NOP ;  /* 0x0000000000007918 */ /* 0x000fc00000000000 */
[----:B------:R-:W-:-:S00]  /*a3c0*/  NOP ;  /* 0x0000000000007918 */ /* 0x000fc00000000000 */
[----:B------:R-:W-:-:S00]  /*a3d0*/  NOP ;  /* 0x0000000000007918 */ /* 0x000fc00000000000 */
[----:B------:R-:W-:-:S00]  /*a3e0*/  NOP ;  /* 0x0000000000007918 */ /* 0x000fc00000000000 */
[----:B------:R-:W-:-:S00]  /*a3f0*/  NOP ;  /* 0x0000000000007918 */ /* 0x000fc00000000000 */
.L_x_116:


//--------------------- .nv.global.init           --------------------------
	.section	.nv.global.init,"aw",@progbits
.nv.global.init:
	.type		$str$24,@object
	.size		$str$24,($str$25 - $str$24)
$str$24:
        /*0000*/ 	.byte	0x28, 0x61, 0x64, 0x64, 0x72, 0x65, 0x73, 0x73, 0x20, 0x26, 0x20, 0x6d, 0x61, 0x73, 0x6b, 0x29
        /*0010*/ 	.byte	0x20, 0x3d, 0x3d, 0x20, 0x30, 0x00
	.type		$str$25,@object
	.size		$str$25,(__unnamed_1 - $str$25)
$str$25:
        /*0016*/ 	.byte	0x2f, 0x74, 0x6d, 0x70, 0x2f, 0x63, 0x75, 0x74, 0x6c, 0x61, 0x73, 0x73, 0x5f, 0x73, 0x77, 0x65
        /*0026*/ 	.byte	0x65, 0x70, 0x5f, 0x73, 0x72, 0x63, 0x2f, 0x69, 0x6e, 0x63, 0x6c, 0x75, 0x64, 0x65, 0x2f, 0x63
        /*0036*/ 	.byte	0x75, 0x74, 0x65, 0x2f, 0x70, 0x6f, 0x69, 0x6e, 0x74, 0x65, 0x72, 0x5f, 0x66, 0x6c, 0x61, 0x67
        /*0046*/ 	.byte	0x67, 0x65, 0x64, 0x2e, 0x68, 0x70, 0x70, 0x00
	.type		__unnamed_1,@object
	.size		__unnamed_1,(__unnamed_2 - __unnamed_1)
__unnamed_1:
        /*004e*/ 	.byte	0x61, 0x75, 0x74, 0x6f, 0x20, 0x63, 0x75, 0x74, 0x65, 0x3a, 0x3a, 0x61, 0x73, 0x5f, 0x70, 0x6f
        /* <DEDUP_REMOVED lines=27> */
        /*020e*/ 	.byte	0x43, 0x3c, 0x32, 0x30, 0x34, 0x38, 0x3e, 0x3e, 0x3e, 0x3e, 0x3e, 0x5d, 0x00
	.type		__unnamed_2,@object
	.size		__unnamed_2,(.L_1 - __unnamed_2)
__unnamed_2:
        /* <DEDUP_REMOVED lines=29> */
.L_1:


//--------------------- .nv.shared._ZN7cutlass13device_kernelINS_4fmha6kernel28FmhaKernelTmaWarpSpecializedINS1_10collective30FmhaMainloopTmaWarpSpecializedINS_12float_e4m3_tEffN4cute5tupleIJNS7_1CILi128EEENS9_ILi64EEENS9_ILi224EEEEEENS8_IJiNS9_ILi1EEENS8_IJiiEEEEEESG_NS8_IJSE_iSF_EEENS4_13DefaultFusionEJEEENS4_15FmhaFwdEpilogueIS6_fNS8_IJSB_SC_SB_EEEEENS2_23IndividualTileSchedulerEJEEEEEvNT_6ParamsE --------------------------
	.section	.nv.shared._ZN7cutlass13device_kernelINS_4fmha6kernel28FmhaKernelTmaWarpSpecializedINS1_10collective30FmhaMainloopTmaWarpSpecializedINS_12float_e4m3_tEffN4cute5tupleIJNS7_1CILi128EEENS9_ILi64EEENS9_ILi224EEEEEENS8_IJiNS9_ILi1EEENS8_IJiiEEEEEESG_NS8_IJSE_iSF_EEENS4_13DefaultFusionEJEEENS4_15FmhaFwdEpilogueIS6_fNS8_IJSB_SC_SB_EEEEENS2_23IndividualTileSchedulerEJEEEEEvNT_6ParamsE,"aw",@nobits
	.sectionflags	@""
	.align	16
	.zero		1024


//--------------------- .nv.shared.reserved.0     --------------------------
	.section	.nv.shared.reserved.0,"aw",@nobits
	.weak		__nv_reservedSMEM_offset_0_alias
	.size		__nv_reservedSMEM_offset_0_alias, 0, 0
	.other		__nv_reservedSMEM_offset_0_alias,@"STO_CUDA_RESERVED_SHARED STV_DEFAULT"
__nv_reservedSMEM_offset_0_alias:
	.zero		0


//--------------------- .nv.global                --------------------------
	.section	.nv.global,"aw",@nobits
.nv.global:
	.type		_ZN39_INTERNAL_95fe6145_4_k_cu_6531df69_27094cute1_E,@object
	.size		_ZN39_INTERNAL_95fe6145_4_k_cu_6531df69_27094cute1_E,(_ZN39_INTERNAL_95fe6145_4_k_cu_6531df69_27094cuda3std3__45__cpo6cbeginE - _ZN39_INTERNAL_95fe6145_4_k_cu_6531df69_27094cute1_E)
_ZN39_INTERNAL_95fe6145_4_k_cu_6531df69_27094cute1_E:
	.zero		1
	.type		_ZN39_INTERNAL_95fe6145_4_k_cu_6531df69_27094cuda3std3__45__cpo6cbeginE,@object
	.size		_ZN39_INTERNAL_95fe6145_4_k_cu_6531df69_27094cuda3std3__45__cpo6cbeginE,(_ZN39_INTERNAL_95fe6145_4_k_cu_6531df69_27094cuda3std3__48in_placeE - _ZN39_INTERNAL_95fe6145_4_k_cu_6531df69_27094cuda3std3__45__cpo6cbeginE)
_ZN39_INTERNAL_95fe6145_4_k_cu_6531df69_27094cuda3std3__45__cpo6cbeginE:
	.zero		1
	.type		_ZN39_INTERNAL_95fe6145_4_k_cu_6531df69_27094cuda3std3__48in_placeE,@object
	.size		_ZN39_INTERNAL_95fe6145_4_k_cu_6531df69_27094cuda3std3__48in_placeE,(_ZN39_INTERNAL_95fe6145_4_k_cu_6531df69_27094cuda3std6ranges3__45__cpo9iter_moveE - _ZN39_INTERNAL_95fe6145_4_k_cu_6531df69_27094cuda3std3__48in_placeE)
_ZN39_INTERNAL_95fe6145_4_k_cu_6531df69_27094cuda3std3__48in_placeE:
	.zero		1
	.type		_ZN39_INTERNAL_95fe6145_4_k_cu_6531df69_27094cuda3std6ranges3__45__cpo9iter_moveE,@object
	.size		_ZN39_INTERNAL_95fe6145_4_k_cu_6531df69_27094cuda3std6ranges3__45__cpo9iter_moveE,(_ZN39_INTERNAL_95fe6145_4_k_cu_6531df69_27094cuda3std3__45__cpo5beginE - _ZN39_INTERNAL_95fe6145_4_k_cu_6531df69_27094cuda3std6ranges3__45__cpo9iter_moveE)
_ZN39_INTERNAL_95fe6145_4_k_cu_6531df69_27094cuda3std6ranges3__45__cpo9iter_moveE:
	.zero		1
	.type		_ZN39_INTERNAL_95fe6145_4_k_cu_6531df69_27094cuda3std3__45__cpo5beginE,@object
	.size		_ZN39_INTERNAL_95fe6145_4_k_cu_6531df69_27094cuda3std3__45__cpo5beginE,(_ZN39_INTERNAL_95fe6145_4_k_cu_6531df69_27094cuda3std3__441_GLOBAL__N__95fe6145_4_k_cu_6531df69_27096ignoreE - _ZN39_INTERNAL_95fe6145_4_k_cu_6531df69_27094cuda3std3__45__cpo5beginE)
_ZN39_INTERNAL_95fe6145_4_k_cu_6531df69_27094cuda3std3__45__cpo5beginE:
	.zero		1
	.type		_ZN39_INTERNAL_95fe6145_4_k_cu_6531df69_27094cuda3std3__441_GLOBAL__N__95fe6145_4_k_cu_6531df69_27096ignoreE,@object
	.size		_ZN39_INTERNAL_95fe6145_4_k_cu_6531df69_27094cuda3std3__441_GLOBAL__N__95fe6145_4_k_cu_6531df69_27096ignoreE,(_ZN39_INTERNAL_95fe6145_4_k_cu_6531df69_27094cute7productE - _ZN39_INTERNAL_95fe6145_4_k_cu_6531df69_27094cuda3std3__441_GLOBAL__N__95fe6145_4_k_cu_6531df69_27096ignoreE)
_ZN39_INTERNAL_95fe6145_4_k_cu_6531df69_27094cuda3std3__441_GLOBAL__N__95fe6145_4_k_cu_6531df69_27096ignoreE:
	.zero		1
	.type		_ZN39_INTERNAL_95fe6145_4_k_cu_6531df69_27094cute7productE,@object
	.size		_ZN39_INTERNAL_95fe6145_4_k_cu_6531df69_27094cute7productE,(_ZN39_INTERNAL_95fe6145_4_k_cu_6531df69_27094cuda3std3__45__cpo3endE - _ZN39_INTERNAL_95fe6145_4_k_cu_6531df69_27094cute7productE)
_ZN39_INTERNAL_95fe6145_4_k_cu_6531df69_27094cute7productE:
	.zero		1
	.type		_ZN39_INTERNAL_95fe6145_4_k_cu_6531df69_27094cuda3std3__45__cpo3endE,@object
	.size		_ZN39_INTERNAL_95fe6145_4_k_cu_6531df69_27094cuda3std3__45__cpo3endE,(_ZN39_INTERNAL_95fe6145_4_k_cu_6531df69_27094cuda3std3__419piecewise_constructE - _ZN39_INTERNAL_95fe6145_4_k_cu_6531df69_27094cuda3std3__45__cpo3endE)
_ZN39_INTERNAL_95fe6145_4_k_cu_6531df69_27094cuda3std3__45__cpo3endE:
	.zero		1
	.type		_ZN39_INTERNAL_95fe6145_4_k_cu_6531df69_27094cuda3std3__419piecewise_constructE,@object
	.size		_ZN39_INTERNAL_95fe6145_4_k_cu_6531df69_27094cuda3std3__419piecewise_constructE,(_ZN39_INTERNAL_95fe6145_4_k_cu_6531df69_27094cuda3std3__45__cpo4cendE - _ZN39_INTERNAL_95fe6145_4_k_cu_6531df69_27094cuda3std3__419piecewise_constructE)
_ZN39_INTERNAL_95fe6145_4_k_cu_6531df69_27094cuda3std3__419piecewise_constructE:
	.zero		1
	.type		_ZN39_INTERNAL_95fe6145_4_k_cu_6531df69_27094cuda3std3__45__cpo4cendE,@object
	.size		_ZN39_INTERNAL_95fe6145_4_k_cu_6531df69_27094cuda3std3__45__cpo4cendE,(_ZN39_INTERNAL_95fe6145_4_k_cu_6531df69_27094cuda3std6ranges3__45__cpo4swapE - _ZN39_INTERNAL_95fe6145_4_k_cu_6531df69_27094cuda3std3__45__cpo4cendE)
_ZN39_INTERNAL_95fe6145_4_k_cu_6531df69_27094cuda3std3__45__cpo4cendE:
	.zero		1
	.type		_ZN39_INTERNAL_95fe6145_4_k_cu_6531df69_27094cuda3std6ranges3__45__cpo4swapE,@object
	.size		_ZN39_INTERNAL_95fe6145_4_k_cu_6531df69_27094cuda3std6ranges3__45__cpo4swapE,(.L_9 - _ZN39_INTERNAL_95fe6145_4_k_cu_6531df69_27094cuda3std6ranges3__45__cpo4swapE)
_ZN39_INTERNAL_95fe6145_4_k_cu_6531df69_27094cuda3std6ranges3__45__cpo4swapE:
	.zero		1
.L_9:


//--------------------- .nv.constant0._ZN7cutlass13device_kernelINS_4fmha6kernel28FmhaKernelTmaWarpSpecializedINS1_10collective30FmhaMainloopTmaWarpSpecializedINS_12float_e4m3_tEffN4cute5tupleIJNS7_1CILi128EEENS9_ILi64EEENS9_ILi224EEEEEENS8_IJiNS9_ILi1EEENS8_IJiiEEEEEESG_NS8_IJSE_iSF_EEENS4_13DefaultFusionEJEEENS4_15FmhaFwdEpilogueIS6_fNS8_IJSB_SC_SB_EEEEENS2_23IndividualTileSchedulerEJEEEEEvNT_6ParamsE --------------------------
	.section	.nv.constant0._ZN7cutlass13device_kernelINS_4fmha6kernel28FmhaKernelTmaWarpSpecializedINS1_10collective30FmhaMainloopTmaWarpSpecializedINS_12float_e4m3_tEffN4cute5tupleIJNS7_1CILi128EEENS9_ILi64EEENS9_ILi224EEEEEENS8_IJiNS9_ILi1EEENS8_IJiiEEEEEESG_NS8_IJSE_iSF_EEENS4_13DefaultFusionEJEEENS4_15FmhaFwdEpilogueIS6_fNS8_IJSB_SC_SB_EEEEENS2_23IndividualTileSchedulerEJEEEEEvNT_6ParamsE,"a",@progbits
	.sectionflags	@""
	.align	4
.nv.constant0._ZN7cutlass13device_kernelINS_4fmha6kernel28FmhaKernelTmaWarpSpecializedINS1_10collective30FmhaMainloopTmaWarpSpecializedINS_12float_e4m3_tEffN4cute5tupleIJNS7_1CILi128EEENS9_ILi64EEENS9_ILi224EEEEEENS8_IJiNS9_ILi1EEENS8_IJiiEEEEEESG_NS8_IJSE_iSF_EEENS4_13DefaultFusionEJEEENS4_15FmhaFwdEpilogueIS6_fNS8_IJSB_SC_SB_EEEEENS2_23IndividualTileSchedulerEJEEEEEvNT_6ParamsE:
	.zero		2688


//--------------------- SYMBOLS --------------------------

	.type		.nv.reservedSmem.offset0,@object
	.size		.nv.reservedSmem.offset0,0x4
	.type		__assertfail,@function
